//
// Generated by NVIDIA NVVM Compiler
//
// Compiler Build ID: CL-36424714
// Cuda compilation tools, release 13.0, V13.0.88
// Based on NVVM 20.0.0
//

.version 9.0
.target sm_100
.address_size 64

	// .globl	_Z15primeCandidatesiyPy
.global .align 8 .b8 small_primes[200] = {2, 0, 0, 0, 0, 0, 0, 0, 3, 0, 0, 0, 0, 0, 0, 0, 5, 0, 0, 0, 0, 0, 0, 0, 7, 0, 0, 0, 0, 0, 0, 0, 11, 0, 0, 0, 0, 0, 0, 0, 13, 0, 0, 0, 0, 0, 0, 0, 17, 0, 0, 0, 0, 0, 0, 0, 19, 0, 0, 0, 0, 0, 0, 0, 23, 0, 0, 0, 0, 0, 0, 0, 29, 0, 0, 0, 0, 0, 0, 0, 31, 0, 0, 0, 0, 0, 0, 0, 37, 0, 0, 0, 0, 0, 0, 0, 41, 0, 0, 0, 0, 0, 0, 0, 43, 0, 0, 0, 0, 0, 0, 0, 47, 0, 0, 0, 0, 0, 0, 0, 53, 0, 0, 0, 0, 0, 0, 0, 59, 0, 0, 0, 0, 0, 0, 0, 61, 0, 0, 0, 0, 0, 0, 0, 67, 0, 0, 0, 0, 0, 0, 0, 71, 0, 0, 0, 0, 0, 0, 0, 73, 0, 0, 0, 0, 0, 0, 0, 79, 0, 0, 0, 0, 0, 0, 0, 83, 0, 0, 0, 0, 0, 0, 0, 89, 0, 0, 0, 0, 0, 0, 0, 97};
.global .align 4 .u32 small_primes_size = 25;

.visible .entry _Z15primeCandidatesiyPy(
	.param .u32 _Z15primeCandidatesiyPy_param_0,
	.param .u64 _Z15primeCandidatesiyPy_param_1,
	.param .u64 .ptr .align 1 _Z15primeCandidatesiyPy_param_2
)
{
	.reg .pred 	%p<8>;
	.reg .b32 	%r<40>;
	.reg .b64 	%rd<38>;

	ld.param.u32 	%r18, [_Z15primeCandidatesiyPy_param_0];
	ld.param.u64 	%rd2, [_Z15primeCandidatesiyPy_param_1];
	ld.param.u64 	%rd3, [_Z15primeCandidatesiyPy_param_2];
	cvta.to.global.u64 	%rd1, %rd3;
	shr.u32 	%r19, %r18, 31;
	add.s32 	%r20, %r18, %r19;
	shr.s32 	%r1, %r20, 1;
	mov.u32 	%r21, %tid.x;
	mul.lo.s32 	%r38, %r1, %r21;
	add.s32 	%r22, %r38, %r1;
	setp.ge.u32 	%p1, %r38, %r22;
	@%p1 bra 	$L__BB0_9;
	add.s32 	%r23, %r1, -1;
	and.b32  	%r3, %r1, 3;
	setp.lt.u32 	%p2, %r23, 3;
	@%p2 bra 	$L__BB0_4;
	shl.b32 	%r36, %r38, 1;
	mad.lo.s32 	%r35, %r38, 6, 12;
	and.b32  	%r24, %r1, -4;
	neg.s32 	%r34, %r24;
$L__BB0_3:
	.pragma "nounroll";
	add.s32 	%r25, %r35, -12;
	cvt.s64.s32 	%rd4, %r25;
	add.s64 	%rd5, %rd2, %rd4;
	add.s64 	%rd6, %rd5, -1;
	mul.wide.s32 	%rd7, %r36, 8;
	add.s64 	%rd8, %rd1, %rd7;
	st.global.u64 	[%rd8], %rd6;
	add.s64 	%rd9, %rd5, 1;
	st.global.u64 	[%rd8+8], %rd9;
	add.s32 	%r26, %r35, -6;
	cvt.s64.s32 	%rd10, %r26;
	add.s64 	%rd11, %rd2, %rd10;
	add.s64 	%rd12, %rd11, -1;
	st.global.u64 	[%rd8+16], %rd12;
	add.s64 	%rd13, %rd11, 1;
	st.global.u64 	[%rd8+24], %rd13;
	add.s32 	%r27, %r35, 6;
	cvt.s64.s32 	%rd14, %r35;
	add.s64 	%rd15, %rd2, %rd14;
	add.s64 	%rd16, %rd15, -1;
	st.global.u64 	[%rd8+32], %rd16;
	add.s64 	%rd17, %rd15, 1;
	st.global.u64 	[%rd8+40], %rd17;
	cvt.s64.s32 	%rd18, %r27;
	add.s64 	%rd19, %rd2, %rd18;
	add.s64 	%rd20, %rd19, -1;
	st.global.u64 	[%rd8+48], %rd20;
	add.s64 	%rd21, %rd19, 1;
	st.global.u64 	[%rd8+56], %rd21;
	add.s32 	%r38, %r38, 4;
	add.s32 	%r36, %r36, 8;
	add.s32 	%r35, %r35, 24;
	add.s32 	%r34, %r34, 4;
	setp.ne.s32 	%p3, %r34, 0;
	@%p3 bra 	$L__BB0_3;
$L__BB0_4:
	setp.eq.s32 	%p4, %r3, 0;
	@%p4 bra 	$L__BB0_9;
	setp.eq.s32 	%p5, %r3, 1;
	@%p5 bra 	$L__BB0_7;
	mul.lo.s32 	%r28, %r38, 6;
	cvt.s64.s32 	%rd22, %r28;
	add.s64 	%rd23, %rd2, %rd22;
	add.s64 	%rd24, %rd23, -1;
	shl.b32 	%r29, %r38, 1;
	mul.wide.s32 	%rd25, %r29, 8;
	add.s64 	%rd26, %rd1, %rd25;
	st.global.u64 	[%rd26], %rd24;
	add.s64 	%rd27, %rd23, 1;
	st.global.u64 	[%rd26+8], %rd27;
	add.s32 	%r30, %r28, 6;
	cvt.s64.s32 	%rd28, %r30;
	add.s64 	%rd29, %rd2, %rd28;
	add.s64 	%rd30, %rd29, -1;
	st.global.u64 	[%rd26+16], %rd30;
	add.s64 	%rd31, %rd29, 1;
	st.global.u64 	[%rd26+24], %rd31;
	add.s32 	%r38, %r38, 2;
$L__BB0_7:
	and.b32  	%r31, %r1, 1;
	setp.eq.b32 	%p6, %r31, 1;
	not.pred 	%p7, %p6;
	@%p7 bra 	$L__BB0_9;
	mul.lo.s32 	%r32, %r38, 6;
	cvt.s64.s32 	%rd32, %r32;
	add.s64 	%rd33, %rd2, %rd32;
	add.s64 	%rd34, %rd33, -1;
	shl.b32 	%r33, %r38, 1;
	mul.wide.s32 	%rd35, %r33, 8;
	add.s64 	%rd36, %rd1, %rd35;
	st.global.u64 	[%rd36], %rd34;
	add.s64 	%rd37, %rd33, 1;
	st.global.u64 	[%rd36+8], %rd37;
$L__BB0_9:
	ret;

}
	// .globl	_Z16filterCandidatesiPy
.visible .entry _Z16filterCandidatesiPy(
	.param .u32 _Z16filterCandidatesiPy_param_0,
	.param .u64 .ptr .align 1 _Z16filterCandidatesiPy_param_1
)
{
	.reg .pred 	%p<61>;
	.reg .b32 	%r<12>;
	.reg .b64 	%rd<39>;

	ld.param.u32 	%r7, [_Z16filterCandidatesiPy_param_0];
	ld.param.u64 	%rd3, [_Z16filterCandidatesiPy_param_1];
	mov.u32 	%r8, %tid.x;
	mul.lo.s32 	%r11, %r7, %r8;
	add.s32 	%r9, %r11, %r7;
	setp.ge.u32 	%p1, %r11, %r9;
	@%p1 bra 	$L__BB1_5;
	neg.s32 	%r10, %r7;
	cvta.to.global.u64 	%rd1, %rd3;
$L__BB1_2:
	mul.wide.s32 	%rd4, %r11, 8;
	add.s64 	%rd2, %rd1, %rd4;
	ld.global.u64 	%rd5, [%rd2];
	and.b64  	%rd6, %rd5, 1;
	setp.eq.b64 	%p2, %rd6, 1;
	not.pred 	%p3, %p2;
	mul.lo.s64 	%rd7, %rd5, -6148914691236517205;
	setp.lt.u64 	%p4, %rd7, 6148914691236517206;
	or.pred  	%p5, %p3, %p4;
	mul.lo.s64 	%rd8, %rd5, -3689348814741910323;
	setp.lt.u64 	%p6, %rd8, 3689348814741910324;
	or.pred  	%p7, %p5, %p6;
	mul.lo.s64 	%rd9, %rd5, 7905747460161236407;
	setp.lt.u64 	%p8, %rd9, 2635249153387078803;
	or.pred  	%p9, %p7, %p8;
	mul.lo.s64 	%rd10, %rd5, 3353953467947191203;
	setp.lt.u64 	%p10, %rd10, 1676976733973595602;
	or.pred  	%p11, %p9, %p10;
	mul.lo.s64 	%rd11, %rd5, 5675921253449092805;
	setp.lt.u64 	%p12, %rd11, 1418980313362273202;
	or.pred  	%p13, %p11, %p12;
	mul.lo.s64 	%rd12, %rd5, -1085102592571150095;
	setp.lt.u64 	%p14, %rd12, 1085102592571150096;
	or.pred  	%p15, %p13, %p14;
	mul.lo.s64 	%rd13, %rd5, -8737931403336103397;
	setp.lt.u64 	%p16, %rd13, 970881267037344822;
	or.pred  	%p17, %p15, %p16;
	mul.lo.s64 	%rd14, %rd5, -3208129404123400281;
	setp.lt.u64 	%p18, %rd14, 802032351030850071;
	or.pred  	%p19, %p17, %p18;
	mul.lo.s64 	%rd15, %rd5, 3816567739388183093;
	setp.lt.u64 	%p20, %rd15, 636094623231363849;
	or.pred  	%p21, %p19, %p20;
	mul.lo.s64 	%rd16, %rd5, -1190112520884487201;
	setp.lt.u64 	%p22, %rd16, 595056260442243601;
	mul.lo.s64 	%rd17, %rd5, 1495681951922396077;
	setp.lt.u64 	%p23, %rd17, 498560650640798693;
	or.pred  	%p24, %p22, %p23;
	or.pred  	%p26, %p21, %p24;
	mul.lo.s64 	%rd18, %rd5, -8098570568945656807;
	setp.lt.u64 	%p27, %rd18, 449920587163647601;
	mul.lo.s64 	%rd19, %rd5, -9008875012741874045;
	setp.lt.u64 	%p28, %rd19, 428994048225803526;
	or.pred  	%p29, %p27, %p28;
	or.pred  	%p31, %p26, %p29;
	mul.lo.s64 	%rd20, %rd5, 5887258746928580303;
	setp.lt.u64 	%p32, %rd20, 392483916461905354;
	mul.lo.s64 	%rd21, %rd5, 2436362424829563421;
	setp.lt.u64 	%p33, %rd21, 348051774975651918;
	or.pred  	%p34, %p32, %p33;
	or.pred  	%p36, %p31, %p34;
	mul.lo.s64 	%rd22, %rd5, -3751880150584993549;
	setp.lt.u64 	%p37, %rd22, 312656679215416130;
	mul.lo.s64 	%rd23, %rd5, 5745707170499696405;
	setp.lt.u64 	%p38, %rd23, 302405640552615601;
	or.pred  	%p39, %p37, %p38;
	or.pred  	%p41, %p36, %p39;
	mul.lo.s64 	%rd24, %rd5, -1101298153654301589;
	setp.lt.u64 	%p42, %rd24, 275324538413575398;
	mul.lo.s64 	%rd25, %rd5, 1818693077689674103;
	setp.lt.u64 	%p43, %rd25, 259813296812810587;
	or.pred  	%p44, %p42, %p43;
	or.pred  	%p46, %p41, %p44;
	mul.lo.s64 	%rd26, %rd5, 9097024474706080249;
	setp.lt.u64 	%p47, %rd26, 252695124297391119;
	mul.lo.s64 	%rd27, %rd5, -7238595775759444305;
	setp.lt.u64 	%p48, %rd27, 233503089540627236;
	or.pred  	%p49, %p47, %p48;
	or.pred  	%p51, %p46, %p49;
	mul.lo.s64 	%rd28, %rd5, -6667497857967307813;
	setp.lt.u64 	%p52, %rd28, 222249928598910261;
	mul.lo.s64 	%rd29, %rd5, -829067149380204567;
	setp.lt.u64 	%p53, %rd29, 207266787345051142;
	or.pred  	%p54, %p52, %p53;
	or.pred  	%p56, %p51, %p54;
	not.pred 	%p57, %p56;
	mul.hi.u64 	%rd30, %rd5, 5895351198814392785;
	sub.s64 	%rd31, %rd5, %rd30;
	shr.u64 	%rd32, %rd31, 1;
	add.s64 	%rd33, %rd32, %rd30;
	shr.u64 	%rd34, %rd33, 6;
	mul.lo.s64 	%rd35, %rd34, 97;
	sub.s64 	%rd36, %rd5, %rd35;
	setp.ne.s64 	%p58, %rd36, 0;
	and.pred  	%p59, %p57, %p58;
	@%p59 bra 	$L__BB1_4;
	mov.b64 	%rd38, 0;
	st.global.u64 	[%rd2], %rd38;
$L__BB1_4:
	add.s32 	%r11, %r11, 1;
	add.s32 	%r10, %r10, 1;
	setp.ne.s32 	%p60, %r10, 0;
	@%p60 bra 	$L__BB1_2;
$L__BB1_5:
	ret;

}
	// .globl	_Z14testCandidatesiPy
.visible .entry _Z14testCandidatesiPy(
	.param .u32 _Z14testCandidatesiPy_param_0,
	.param .u64 .ptr .align 1 _Z14testCandidatesiPy_param_1
)
{
	.reg .pred 	%p<7>;
	.reg .b32 	%r<11>;
	.reg .b64 	%rd<18>;

	ld.param.u32 	%r5, [_Z14testCandidatesiPy_param_0];
	ld.param.u64 	%rd9, [_Z14testCandidatesiPy_param_1];
	mov.u32 	%r6, %tid.x;
	mul.lo.s32 	%r10, %r5, %r6;
	add.s32 	%r2, %r10, %r5;
	setp.ge.u32 	%p1, %r10, %r2;
	@%p1 bra 	$L__BB2_11;
	cvta.to.global.u64 	%rd1, %rd9;
$L__BB2_2:
	mul.wide.s32 	%rd10, %r10, 8;
	add.s64 	%rd2, %rd1, %rd10;
	ld.global.u64 	%rd3, [%rd2];
	setp.lt.u64 	%p2, %rd3, 10202;
	@%p2 bra 	$L__BB2_10;
	mov.b64 	%rd16, 101;
	cvt.u32.u64 	%r8, %rd3;
	bra.uni 	$L__BB2_5;
$L__BB2_4:
	add.s64 	%rd16, %rd16, 2;
	mul.lo.s64 	%rd14, %rd16, %rd16;
	setp.ge.u64 	%p5, %rd14, %rd3;
	@%p5 bra 	$L__BB2_10;
$L__BB2_5:
	or.b64  	%rd12, %rd3, %rd16;
	and.b64  	%rd13, %rd12, -4294967296;
	setp.ne.s64 	%p3, %rd13, 0;
	@%p3 bra 	$L__BB2_7;
	cvt.u32.u64 	%r7, %rd16;
	rem.u32 	%r9, %r8, %r7;
	cvt.u64.u32 	%rd17, %r9;
	bra.uni 	$L__BB2_8;
$L__BB2_7:
	rem.u64 	%rd17, %rd3, %rd16;
$L__BB2_8:
	setp.ne.s64 	%p4, %rd17, 0;
	@%p4 bra 	$L__BB2_4;
	mov.b64 	%rd15, 0;
	st.global.u64 	[%rd2], %rd15;
$L__BB2_10:
	add.s32 	%r10, %r10, 1;
	setp.ne.s32 	%p6, %r10, %r2;
	@%p6 bra 	$L__BB2_2;
$L__BB2_11:
	ret;

}


// ===== COMPILED SASS (sm_100) =====

	.target	sm_100

	.elftype	@"ET_EXEC"


//--------------------- .note.nv.tkinfo           --------------------------
	.section	.note.nv.tkinfo,"",@"SHT_NOTE"
	.sectionflags	@"SHF_NOTE_NV_TKINFO"
	.tkinfo
        /*0018*/ 	.word	0x00000002
        /*0030*/ 	.string	""
        /*0030*/ 	.string	"ptxas"
        /*0030*/ 	.string	"Cuda compilation tools, release 13.0, V13.0.88"
        /*0030*/ 	.string	"Build cuda_13.0.r13.0/compiler.36424714_0"
        /*0030*/ 	.string	"-arch sm_100 -m 64 "



//--------------------- .note.nv.cuinfo           --------------------------
	.section	.note.nv.cuinfo,"",@"SHT_NOTE"
	.sectionflags	@"SHF_NOTE_NV_CUINFO"
        /*0018*/ 	.short	0x0002
        /*001a*/ 	.short	0x0064
        /*001c*/ 	.short	0x0082
	.zero		2


//--------------------- .nv.info                  --------------------------
	.section	.nv.info,"",@"SHT_CUDA_INFO"
	.align	4


	//----- nvinfo : EIATTR_REGCOUNT
	.align		4
        /*0000*/ 	.byte	0x04, 0x2f
        /*0002*/ 	.short	(.L_3 - .L_2)
	.align		4
.L_2:
        /*0004*/ 	.word	index@(_Z15primeCandidatesiyPy)
        /*0008*/ 	.word	0x0000001b


	//----- nvinfo : EIATTR_FRAME_SIZE
	.align		4
.L_3:
        /*000c*/ 	.byte	0x04, 0x11
        /*000e*/ 	.short	(.L_5 - .L_4)
	.align		4
.L_4:
        /*0010*/ 	.word	index@(_Z15primeCandidatesiyPy)
        /*0014*/ 	.word	0x00000000


	//----- nvinfo : EIATTR_REGCOUNT
	.align		4
.L_5:
        /*0018*/ 	.byte	0x04, 0x2f
        /*001a*/ 	.short	(.L_7 - .L_6)
	.align		4
.L_6:
        /*001c*/ 	.word	index@(_Z16filterCandidatesiPy)
        /*0020*/ 	.word	0x00000018


	//----- nvinfo : EIATTR_FRAME_SIZE
	.align		4
.L_7:
        /*0024*/ 	.byte	0x04, 0x11
        /*0026*/ 	.short	(.L_9 - .L_8)
	.align		4
.L_8:
        /*0028*/ 	.word	index@(_Z16filterCandidatesiPy)
        /*002c*/ 	.word	0x00000000


	//----- nvinfo : EIATTR_REGCOUNT
	.align		4
.L_9:
        /*0030*/ 	.byte	0x04, 0x2f
        /*0032*/ 	.short	(.L_11 - .L_10)
	.align		4
.L_10:
        /*0034*/ 	.word	index@(_Z14testCandidatesiPy)
        /*0038*/ 	.word	0x0000001a


	//----- nvinfo : EIATTR_FRAME_SIZE
	.align		4
.L_11:
        /*003c*/ 	.byte	0x04, 0x11
        /*003e*/ 	.short	(.L_13 - .L_12)
	.align		4
.L_12:
        /*0040*/ 	.word	index@($__internal_0_$__cuda_sm20_rem_u64)
        /*0044*/ 	.word	0x00000000


	//----- nvinfo : EIATTR_FRAME_SIZE
	.align		4
.L_13:
        /*0048*/ 	.byte	0x04, 0x11
        /*004a*/ 	.short	(.L_15 - .L_14)
	.align		4
.L_14:
        /*004c*/ 	.word	index@(_Z14testCandidatesiPy)
        /*0050*/ 	.word	0x00000000


	//----- nvinfo : EIATTR_MIN_STACK_SIZE
	.align		4
.L_15:
        /*0054*/ 	.byte	0x04, 0x12
        /*0056*/ 	.short	(.L_17 - .L_16)
	.align		4
.L_16:
        /*0058*/ 	.word	index@(_Z14testCandidatesiPy)
        /*005c*/ 	.word	0x00000000


	//----- nvinfo : EIATTR_MIN_STACK_SIZE
	.align		4
.L_17:
        /*0060*/ 	.byte	0x04, 0x12
        /*0062*/ 	.short	(.L_19 - .L_18)
	.align		4
.L_18:
        /*0064*/ 	.word	index@(_Z16filterCandidatesiPy)
        /*0068*/ 	.word	0x00000000


	//----- nvinfo : EIATTR_MIN_STACK_SIZE
	.align		4
.L_19:
        /*006c*/ 	.byte	0x04, 0x12
        /*006e*/ 	.short	(.L_21 - .L_20)
	.align		4
.L_20:
        /*0070*/ 	.word	index@(_Z15primeCandidatesiyPy)
        /*0074*/ 	.word	0x00000000
.L_21:


//--------------------- .nv.compat                --------------------------
	.section	.nv.compat,"",@"SHT_CUDA_COMPAT_INFO"
	.align	4
        /*0000*/ 	.byte	0x02, 0x09, 0x00, 0x00, 0x02, 0x02, 0x01, 0x00, 0x02, 0x05, 0x05, 0x00, 0x03, 0x07, 0x01, 0x01
        /*0010*/ 	.byte	0x02, 0x03, 0x00, 0x00, 0x02, 0x06, 0x01, 0x00, 0x04, 0x0b, 0x08, 0x00, 0x09, 0x00, 0x00, 0x00
        /*0020*/ 	.byte	0x00, 0x00, 0x00, 0x00


//--------------------- .nv.info._Z14testCandidatesiPy --------------------------
	.section	.nv.info._Z14testCandidatesiPy,"",@"SHT_CUDA_INFO"
	.sectionflags	@""
	.align	4


	//----- nvinfo : EIATTR_CUDA_API_VERSION
	.align		4
        /*0000*/ 	.byte	0x04, 0x37
        /*0002*/ 	.short	(.L_23 - .L_22)
.L_22:
        /*0004*/ 	.word	0x00000082


	//----- nvinfo : EIATTR_KPARAM_INFO
	.align		4
.L_23:
        /*0008*/ 	.byte	0x04, 0x17
        /*000a*/ 	.short	(.L_25 - .L_24)
.L_24:
        /*000c*/ 	.word	0x00000000
        /*0010*/ 	.short	0x0001
        /*0012*/ 	.short	0x0008
        /*0014*/ 	.byte	0x00, 0xf5, 0x21, 0x00


	//----- nvinfo : EIATTR_KPARAM_INFO
	.align		4
.L_25:
        /*0018*/ 	.byte	0x04, 0x17
        /*001a*/ 	.short	(.L_27 - .L_26)
.L_26:
        /*001c*/ 	.word	0x00000000
        /*0020*/ 	.short	0x0000
        /*0022*/ 	.short	0x0000
        /*0024*/ 	.byte	0x00, 0xf0, 0x11, 0x00


	//----- nvinfo : EIATTR_SPARSE_MMA_MASK
	.align		4
.L_27:
        /*0028*/ 	.byte	0x03, 0x50
        /*002a*/ 	.short	0x0000


	//----- nvinfo : EIATTR_MAXREG_COUNT
	.align		4
        /*002c*/ 	.byte	0x03, 0x1b
        /*002e*/ 	.short	0x00ff


	//----- nvinfo : EIATTR_MERCURY_ISA_VERSION
	.align		4
        /*0030*/ 	.byte	0x03, 0x5f
        /*0032*/ 	.short	0x0101


	//----- nvinfo : EIATTR_VRC_CTA_INIT_COUNT
	.align		4
        /*0034*/ 	.byte	0x02, 0x4a
	.zero		1
	.zero		1


	//----- nvinfo : EIATTR_EXIT_INSTR_OFFSETS
	.align		4
        /*0038*/ 	.byte	0x04, 0x1c
        /*003a*/ 	.short	(.L_29 - .L_28)


	//   ....[0]....
.L_28:
        /*003c*/ 	.word	0x00000060


	//   ....[1]....
        /*0040*/ 	.word	0x00000420


	//----- nvinfo : EIATTR_CRS_STACK_SIZE
	.align		4
.L_29:
        /*0044*/ 	.byte	0x04, 0x1e
        /*0046*/ 	.short	(.L_31 - .L_30)
.L_30:
        /*0048*/ 	.word	0x00000000


	//----- nvinfo : EIATTR_CBANK_PARAM_SIZE
	.align		4
.L_31:
        /*004c*/ 	.byte	0x03, 0x19
        /*004e*/ 	.short	0x0010


	//----- nvinfo : EIATTR_PARAM_CBANK
	.align		4
        /*0050*/ 	.byte	0x04, 0x0a
        /*0052*/ 	.short	(.L_33 - .L_32)
	.align		4
.L_32:
        /*0054*/ 	.word	index@(.nv.constant0._Z14testCandidatesiPy)
        /*0058*/ 	.short	0x0380
        /*005a*/ 	.short	0x0010


	//----- nvinfo : EIATTR_SW_WAR
	.align		4
.L_33:
        /*005c*/ 	.byte	0x04, 0x36
        /*005e*/ 	.short	(.L_35 - .L_34)
.L_34:
        /*0060*/ 	.word	0x00000008
.L_35:


//--------------------- .nv.info._Z16filterCandidatesiPy --------------------------
	.section	.nv.info._Z16filterCandidatesiPy,"",@"SHT_CUDA_INFO"
	.sectionflags	@""
	.align	4


	//----- nvinfo : EIATTR_CUDA_API_VERSION
	.align		4
        /*0000*/ 	.byte	0x04, 0x37
        /*0002*/ 	.short	(.L_37 - .L_36)
.L_36:
        /*0004*/ 	.word	0x00000082


	//----- nvinfo : EIATTR_KPARAM_INFO
	.align		4
.L_37:
        /*0008*/ 	.byte	0x04, 0x17
        /*000a*/ 	.short	(.L_39 - .L_38)
.L_38:
        /*000c*/ 	.word	0x00000000
        /*0010*/ 	.short	0x0001
        /*0012*/ 	.short	0x0008
        /*0014*/ 	.byte	0x00, 0xf5, 0x21, 0x00


	//----- nvinfo : EIATTR_KPARAM_INFO
	.align		4
.L_39:
        /*0018*/ 	.byte	0x04, 0x17
        /*001a*/ 	.short	(.L_41 - .L_40)
.L_40:
        /*001c*/ 	.word	0x00000000
        /*0020*/ 	.short	0x0000
        /*0022*/ 	.short	0x0000
        /*0024*/ 	.byte	0x00, 0xf0, 0x11, 0x00


	//----- nvinfo : EIATTR_SPARSE_MMA_MASK
	.align		4
.L_41:
        /*0028*/ 	.byte	0x03, 0x50
        /*002a*/ 	.short	0x0000


	//----- nvinfo : EIATTR_MAXREG_COUNT
	.align		4
        /*002c*/ 	.byte	0x03, 0x1b
        /*002e*/ 	.short	0x00ff


	//----- nvinfo : EIATTR_MERCURY_ISA_VERSION
	.align		4
        /*0030*/ 	.byte	0x03, 0x5f
        /*0032*/ 	.short	0x0101


	//----- nvinfo : EIATTR_VRC_CTA_INIT_COUNT
	.align		4
        /*0034*/ 	.byte	0x02, 0x4a
	.zero		1
	.zero		1


	//----- nvinfo : EIATTR_EXIT_INSTR_OFFSETS
	.align		4
        /*0038*/ 	.byte	0x04, 0x1c
        /*003a*/ 	.short	(.L_43 - .L_42)


	//   ....[0]....
.L_42:
        /*003c*/ 	.word	0x00000060


	//   ....[1]....
        /*0040*/ 	.word	0x00000b80


	//----- nvinfo : EIATTR_CBANK_PARAM_SIZE
	.align		4
.L_43:
        /*0044*/ 	.byte	0x03, 0x19
        /*0046*/ 	.short	0x0010


	//----- nvinfo : EIATTR_PARAM_CBANK
	.align		4
        /*0048*/ 	.byte	0x04, 0x0a
        /*004a*/ 	.short	(.L_45 - .L_44)
	.align		4
.L_44:
        /*004c*/ 	.word	index@(.nv.constant0._Z16filterCandidatesiPy)
        /*0050*/ 	.short	0x0380
        /*0052*/ 	.short	0x0010


	//----- nvinfo : EIATTR_SW_WAR
	.align		4
.L_45:
        /*0054*/ 	.byte	0x04, 0x36
        /*0056*/ 	.short	(.L_47 - .L_46)
.L_46:
        /*0058*/ 	.word	0x00000008
.L_47:


//--------------------- .nv.info._Z15primeCandidatesiyPy --------------------------
	.section	.nv.info._Z15primeCandidatesiyPy,"",@"SHT_CUDA_INFO"
	.sectionflags	@""
	.align	4


	//----- nvinfo : EIATTR_CUDA_API_VERSION
	.align		4
        /*0000*/ 	.byte	0x04, 0x37
        /*0002*/ 	.short	(.L_49 - .L_48)
.L_48:
        /*0004*/ 	.word	0x00000082


	//----- nvinfo : EIATTR_KPARAM_INFO
	.align		4
.L_49:
        /*0008*/ 	.byte	0x04, 0x17
        /*000a*/ 	.short	(.L_51 - .L_50)
.L_50:
        /*000c*/ 	.word	0x00000000
        /*0010*/ 	.short	0x0002
        /*0012*/ 	.short	0x0010
        /*0014*/ 	.byte	0x00, 0xf5, 0x21, 0x00


	//----- nvinfo : EIATTR_KPARAM_INFO
	.align		4
.L_51:
        /*0018*/ 	.byte	0x04, 0x17
        /*001a*/ 	.short	(.L_53 - .L_52)
.L_52:
        /*001c*/ 	.word	0x00000000
        /*0020*/ 	.short	0x0001
        /*0022*/ 	.short	0x0008
        /*0024*/ 	.byte	0x00, 0xf0, 0x21, 0x00


	//----- nvinfo : EIATTR_KPARAM_INFO
	.align		4
.L_53:
        /*0028*/ 	.byte	0x04, 0x17
        /*002a*/ 	.short	(.L_55 - .L_54)
.L_54:
        /*002c*/ 	.word	0x00000000
        /*0030*/ 	.short	0x0000
        /*0032*/ 	.short	0x0000
        /*0034*/ 	.byte	0x00, 0xf0, 0x11, 0x00


	//----- nvinfo : EIATTR_SPARSE_MMA_MASK
	.align		4
.L_55:
        /*0038*/ 	.byte	0x03, 0x50
        /*003a*/ 	.short	0x0000


	//----- nvinfo : EIATTR_MAXREG_COUNT
	.align		4
        /*003c*/ 	.byte	0x03, 0x1b
        /*003e*/ 	.short	0x00ff


	//----- nvinfo : EIATTR_MERCURY_ISA_VERSION
	.align		4
        /*0040*/ 	.byte	0x03, 0x5f
        /*0042*/ 	.short	0x0101


	//----- nvinfo : EIATTR_VRC_CTA_INIT_COUNT
	.align		4
        /*0044*/ 	.byte	0x02, 0x4a
	.zero		1
	.zero		1


	//----- nvinfo : EIATTR_EXIT_INSTR_OFFSETS
	.align		4
        /*0048*/ 	.byte	0x04, 0x1c
        /*004a*/ 	.short	(.L_57 - .L_56)


	//   ....[0]....
.L_56:
        /*004c*/ 	.word	0x00000080


	//   ....[1]....
        /*0050*/ 	.word	0x00000400


	//   ....[2]....
        /*0054*/ 	.word	0x000005c0


	//   ....[3]....
        /*0058*/ 	.word	0x000006a0


	//----- nvinfo : EIATTR_CBANK_PARAM_SIZE
	.align		4
.L_57:
        /*005c*/ 	.byte	0x03, 0x19
        /*005e*/ 	.short	0x0018


	//----- nvinfo : EIATTR_PARAM_CBANK
	.align		4
        /*0060*/ 	.byte	0x04, 0x0a
        /*0062*/ 	.short	(.L_59 - .L_58)
	.align		4
.L_58:
        /*0064*/ 	.word	index@(.nv.constant0._Z15primeCandidatesiyPy)
        /*0068*/ 	.short	0x0380
        /*006a*/ 	.short	0x0018


	//----- nvinfo : EIATTR_SW_WAR
	.align		4
.L_59:
        /*006c*/ 	.byte	0x04, 0x36
        /*006e*/ 	.short	(.L_61 - .L_60)
.L_60:
        /*0070*/ 	.word	0x00000008
.L_61:


//--------------------- .nv.callgraph             --------------------------
	.section	.nv.callgraph,"",@"SHT_CUDA_CALLGRAPH"
	.align	4
	.sectionentsize	8
	.align		4
        /*0000*/ 	.word	0x00000000
	.align		4
        /*0004*/ 	.word	0xffffffff
	.align		4
        /*0008*/ 	.word	0x00000000
	.align		4
        /*000c*/ 	.word	0xfffffffe
	.align		4
        /*0010*/ 	.word	0x00000000
	.align		4
        /*0014*/ 	.word	0xfffffffd
	.align		4
        /*0018*/ 	.word	0x00000000
	.align		4
        /*001c*/ 	.word	0xfffffffc


//--------------------- .nv.constant4             --------------------------
	.section	.nv.constant4,"a",@progbits
	.align	8
	.align		8
.nv.constant4:
        /*0000*/ 	.dword	small_primes
	.align		8
        /*0008*/ 	.dword	small_primes_size


//--------------------- .text._Z14testCandidatesiPy --------------------------
	.section	.text._Z14testCandidatesiPy,"ax",@progbits
	.align	128
        .global         _Z14testCandidatesiPy
        .type           _Z14testCandidatesiPy,@function
        .size           _Z14testCandidatesiPy,(.L_x_15 - _Z14testCandidatesiPy)
        .other          _Z14testCandidatesiPy,@"STO_CUDA_ENTRY STV_DEFAULT"
_Z14testCandidatesiPy:
.text._Z14testCandidatesiPy:
[----:B------:R-:W-:Y:S01]  /*0000*/  LDC R1, c[0x0][0x37c] ;  /* 0x0000df00ff017b82 */ /* 0x000fe20000000800 */
[----:B------:R-:W0:Y:S01]  /*0010*/  S2R R9, SR_TID.X ;  /* 0x0000000000097919 */ /* 0x000e220000002100 */
[----:B------:R-:W0:Y:S02]  /*0020*/  LDCU UR4, c[0x0][0x380] ;  /* 0x00007000ff0477ac */ /* 0x000e240008000800 */
[----:B0-----:R-:W-:-:S04]  /*0030*/  IMAD R9, R9, UR4, RZ ;  /* 0x0000000409097c24 */ /* 0x001fc8000f8e02ff */
[----:B------:R-:W-:-:S05]  /*0040*/  VIADD R0, R9, UR4 ;  /* 0x0000000409007c36 */ /* 0x000fca0008000000 */
[----:B------:R-:W-:-:S13]  /*0050*/  ISETP.GE.U32.AND P0, PT, R9, R0, PT ;  /* 0x000000000900720c */ /* 0x000fda0003f06070 */
[----:B------:R-:W-:Y:S05]  /*0060*/  @P0 EXIT ;  /* 0x000000000000094d */ /* 0x000fea0003800000 */
[----:B------:R-:W0:Y:S02]  /*0070*/  LDC.64 R16, c[0x0][0x358] ;  /* 0x0000d600ff107b82 */ /* 0x000e240000000a00 */
.L_x_7:
[----:B0-----:R-:W1:Y:S01]  /*0080*/  LDC.64 R2, c[0x0][0x388] ;  /* 0x0000e200ff027b82 */ /* 0x001e620000000a00 */
[----:B0-----:R-:W-:Y:S02]  /*0090*/  R2UR UR4, R16 ;  /* 0x00000000100472ca */ /* 0x001fe400000e0000 */
[----:B------:R-:W-:Y:S01]  /*00a0*/  R2UR UR5, R17 ;  /* 0x00000000110572ca */ /* 0x000fe200000e0000 */
[----:B-1----:R-:W-:-:S12]  /*00b0*/  IMAD.WIDE R2, R9, 0x8, R2 ;  /* 0x0000000809027825 */ /* 0x002fd800078e0202 */
[----:B------:R-:W2:Y:S01]  /*00c0*/  LDG.E.64 R4, desc[UR4][R2.64] ;  /* 0x0000000402047981 */ /* 0x000ea2000c1e1b00 */
[----:B------:R-:W-:Y:S01]  /*00d0*/  VIADD R9, R9, 0x1 ;  /* 0x0000000109097836 */ /* 0x000fe20000000000 */
[----:B------:R-:W-:Y:S04]  /*00e0*/  BSSY.RECONVERGENT B0, `(.L_x_0) ;  /* 0x0000032000007945 */ /* 0x000fe80003800200 */
[----:B------:R-:W-:Y:S02]  /*00f0*/  ISETP.NE.AND P2, PT, R9, R0, PT ;  /* 0x000000000900720c */ /* 0x000fe40003f45270 */
[----:B--2---:R-:W-:-:S04]  /*0100*/  ISETP.GE.U32.AND P0, PT, R4, 0x27da, PT ;  /* 0x000027da0400780c */ /* 0x004fc80003f06070 */
[----:B------:R-:W-:-:S13]  /*0110*/  ISETP.GE.U32.AND.EX P0, PT, R5, RZ, PT, P0 ;  /* 0x000000ff0500720c */ /* 0x000fda0003f06100 */
[----:B------:R-:W-:Y:S05]  /*0120*/  @!P0 BRA `(.L_x_1) ;  /* 0x0000000000b48947 */ /* 0x000fea0003800000 */
[----:B------:R-:W-:Y:S02]  /*0130*/  HFMA2 R11, -RZ, RZ, 0, 6.020069122314453125e-06 ;  /* 0x00000065ff0b7431 */ /* 0x000fe400000001ff */
[----:B------:R-:W-:-:S07]  /*0140*/  IMAD.MOV.U32 R13, RZ, RZ, RZ ;  /* 0x000000ffff0d7224 */ /* 0x000fce00078e00ff */
.L_x_6:
[----:B------:R-:W-:Y:S01]  /*0150*/  LOP3.LUT R6, R5, R13, RZ, 0xfc, !PT ;  /* 0x0000000d05067212 */ /* 0x000fe200078efcff */
[----:B------:R-:W-:Y:S03]  /*0160*/  BSSY.RECONVERGENT B1, `(.L_x_2) ;  /* 0x000001b000017945 */ /* 0x000fe60003800200 */
[----:B------:R-:W-:-:S13]  /*0170*/  ISETP.NE.U32.AND P0, PT, R6, RZ, PT ;  /* 0x000000ff0600720c */ /* 0x000fda0003f05070 */
[----:B------:R-:W-:Y:S05]  /*0180*/  @P0 BRA `(.L_x_3) ;  /* 0x0000000000500947 */ /* 0x000fea0003800000 */
[----:B------:R-:W0:Y:S01]  /*0190*/  I2F.U32.RP R8, R11 ;  /* 0x0000000b00087306 */ /* 0x000e220000209000 */
[----:B------:R-:W-:-:S07]  /*01a0*/  ISETP.NE.U32.AND P1, PT, R11, RZ, PT ;  /* 0x000000ff0b00720c */ /* 0x000fce0003f25070 */
[----:B0-----:R-:W0:Y:S02]  /*01b0*/  MUFU.RCP R8, R8 ;  /* 0x0000000800087308 */ /* 0x001e240000001000 */
[----:B0-----:R-:W-:-:S06]  /*01c0*/  VIADD R6, R8, 0xffffffe ;  /* 0x0ffffffe08067836 */ /* 0x001fcc0000000000 */
[----:B------:R0:W1:Y:S02]  /*01d0*/  F2I.FTZ.U32.TRUNC.NTZ R7, R6 ;  /* 0x0000000600077305 */ /* 0x000064000021f000 */
[----:B0-----:R-:W-:Y:S01]  /*01e0*/  IMAD.MOV.U32 R6, RZ, RZ, RZ ;  /* 0x000000ffff067224 */ /* 0x001fe200078e00ff */
[----:B-1----:R-:W-:-:S05]  /*01f0*/  IADD3 R10, PT, PT, RZ, -R7, RZ ;  /* 0x80000007ff0a7210 */ /* 0x002fca0007ffe0ff */
[----:B------:R-:W-:-:S04]  /*0200*/  IMAD R15, R10, R11, RZ ;  /* 0x0000000b0a0f7224 */ /* 0x000fc800078e02ff */
[----:B------:R-:W-:-:S06]  /*0210*/  IMAD.HI.U32 R7, R7, R15, R6 ;  /* 0x0000000f07077227 */ /* 0x000fcc00078e0006 */
[----:B------:R-:W-:-:S04]  /*0220*/  IMAD.HI.U32 R7, R7, R4, RZ ;  /* 0x0000000407077227 */ /* 0x000fc800078e00ff */
[----:B------:R-:W-:-:S04]  /*0230*/  IMAD.MOV R7, RZ, RZ, -R7 ;  /* 0x000000ffff077224 */ /* 0x000fc800078e0a07 */
[----:B------:R-:W-:-:S05]  /*0240*/  IMAD R10, R11, R7, R4 ;  /* 0x000000070b0a7224 */ /* 0x000fca00078e0204 */
[----:B------:R-:W-:-:S13]  /*0250*/  ISETP.GE.U32.AND P0, PT, R10, R11, PT ;  /* 0x0000000b0a00720c */ /* 0x000fda0003f06070 */
[----:B------:R-:W-:-:S04]  /*0260*/  @P0 IADD3 R10, PT, PT, R10, -R11, RZ ;  /* 0x8000000b0a0a0210 */ /* 0x000fc80007ffe0ff */
[----:B------:R-:W-:-:S13]  /*0270*/  ISETP.GE.U32.AND P0, PT, R10, R11, PT ;  /* 0x0000000b0a00720c */ /* 0x000fda0003f06070 */
[----:B------:R-:W-:Y:S01]  /*0280*/  @P0 IMAD.IADD R10, R10, 0x1, -R11 ;  /* 0x000000010a0a0824 */ /* 0x000fe200078e0a0b */
[----:B------:R-:W-:-:S04]  /*0290*/  @!P1 LOP3.LUT R10, RZ, R11, RZ, 0x33, !PT ;  /* 0x0000000bff0a9212 */ /* 0x000fc800078e33ff */
[----:B------:R-:W-:-:S04]  /*02a0*/  ISETP.NE.U32.AND P0, PT, R10, RZ, PT ;  /* 0x000000ff0a00720c */ /* 0x000fc80003f05070 */
[----:B------:R-:W-:Y:S01]  /*02b0*/  ISETP.NE.AND.EX P0, PT, RZ, RZ, PT, P0 ;  /* 0x000000ffff00720c */ /* 0x000fe20003f05300 */
[----:B------:R-:W-:-:S12]  /*02c0*/  BRA `(.L_x_4) ;  /* 0x0000000000107947 */ /* 0x000fd80003800000 */
.L_x_3:
[----:B------:R-:W-:-:S07]  /*02d0*/  MOV R8, 0x2f0 ;  /* 0x000002f000087802 */ /* 0x000fce0000000f00 */
[----:B------:R-:W-:Y:S05]  /*02e0*/  CALL.REL.NOINC `($__internal_0_$__cuda_sm20_rem_u64) ;  /* 0x0000000000507944 */ /* 0x000fea0003c00000 */
[----:B------:R-:W-:-:S04]  /*02f0*/  ISETP.NE.U32.AND P0, PT, R10, RZ, PT ;  /* 0x000000ff0a00720c */ /* 0x000fc80003f05070 */
[----:B------:R-:W-:-:S13]  /*0300*/  ISETP.NE.AND.EX P0, PT, R12, RZ, PT, P0 ;  /* 0x000000ff0c00720c */ /* 0x000fda0003f05300 */
.L_x_4:
[----:B------:R-:W-:Y:S05]  /*0310*/  BSYNC.RECONVERGENT B1 ;  /* 0x0000000000017941 */ /* 0x000fea0003800200 */
.L_x_2:
[----:B------:R-:W-:Y:S05]  /*0320*/  @!P0 BRA `(.L_x_5) ;  /* 0x0000000000288947 */ /* 0x000fea0003800000 */
[----:B------:R-:W-:-:S05]  /*0330*/  IADD3 R11, P0, PT, R11, 0x2, RZ ;  /* 0x000000020b0b7810 */ /* 0x000fca0007f1e0ff */
[----:B------:R-:W-:Y:S02]  /*0340*/  IMAD.X R13, RZ, RZ, R13, P0 ;  /* 0x000000ffff0d7224 */ /* 0x000fe400000e060d */
[----:B------:R-:W-:-:S04]  /*0350*/  IMAD.WIDE.U32 R6, R11, R11, RZ ;  /* 0x0000000b0b067225 */ /* 0x000fc800078e00ff */
[----:B------:R-:W-:Y:S01]  /*0360*/  IMAD R8, R13, R11, RZ ;  /* 0x0000000b0d087224 */ /* 0x000fe200078e02ff */
[----:B------:R-:W-:-:S03]  /*0370*/  ISETP.GE.U32.AND P0, PT, R6, R4, PT ;  /* 0x000000040600720c */ /* 0x000fc60003f06070 */
[----:B------:R-:W-:-:S05]  /*0380*/  IMAD R15, R11, R13, R8 ;  /* 0x0000000d0b0f7224 */ /* 0x000fca00078e0208 */
[----:B------:R-:W-:-:S04]  /*0390*/  IADD3 R7, PT, PT, R7, R15, RZ ;  /* 0x0000000f07077210 */ /* 0x000fc80007ffe0ff */
[----:B------:R-:W-:-:S13]  /*03a0*/  ISETP.GE.U32.AND.EX P0, PT, R7, R5, PT, P0 ;  /* 0x000000050700720c */ /* 0x000fda0003f06100 */
[----:B------:R-:W-:Y:S05]  /*03b0*/  @P0 BRA `(.L_x_1) ;  /* 0x0000000000100947 */ /* 0x000fea0003800000 */
[----:B------:R-:W-:Y:S05]  /*03c0*/  BRA `(.L_x_6) ;  /* 0xfffffffc00607947 */ /* 0x000fea000383ffff */
.L_x_5:
[----:B------:R-:W-:Y:S02]  /*03d0*/  R2UR UR4, R16 ;  /* 0x00000000100472ca */ /* 0x000fe400000e0000 */
[----:B------:R-:W-:-:S13]  /*03e0*/  R2UR UR5, R17 ;  /* 0x00000000110572ca */ /* 0x000fda00000e0000 */
[----:B------:R0:W-:Y:S02]  /*03f0*/  STG.E.64 desc[UR4][R2.64], RZ ;  /* 0x000000ff02007986 */ /* 0x0001e4000c101b04 */
.L_x_1:
[----:B------:R-:W-:Y:S05]  /*0400*/  BSYNC.RECONVERGENT B0 ;  /* 0x0000000000007941 */ /* 0x000fea0003800200 */
.L_x_0:
[----:B------:R-:W-:Y:S05]  /*0410*/  @P2 BRA `(.L_x_7) ;  /* 0xfffffffc00182947 */ /* 0x000fea000383ffff */
[----:B------:R-:W-:Y:S05]  /*0420*/  EXIT ;  /* 0x000000000000794d */ /* 0x000fea0003800000 */
        .weak           $__internal_0_$__cuda_sm20_rem_u64
        .type           $__internal_0_$__cuda_sm20_rem_u64,@function
        .size           $__internal_0_$__cuda_sm20_rem_u64,(.L_x_15 - $__internal_0_$__cuda_sm20_rem_u64)
$__internal_0_$__cuda_sm20_rem_u64:
[----:B------:R-:W-:Y:S02]  /*0430*/  IMAD.MOV.U32 R18, RZ, RZ, R11 ;  /* 0x000000ffff127224 */ /* 0x000fe400078e000b */
[----:B------:R-:W-:-:S04]  /*0440*/  IMAD.MOV.U32 R19, RZ, RZ, R13 ;  /* 0x000000ffff137224 */ /* 0x000fc800078e000d */
[----:B------:R-:W0:Y:S08]  /*0450*/  I2F.U64.RP R10, R18 ;  /* 0x00000012000a7312 */ /* 0x000e300000309000 */
[----:B0-----:R-:W0:Y:S02]  /*0460*/  MUFU.RCP R10, R10 ;  /* 0x0000000a000a7308 */ /* 0x001e240000001000 */
[----:B0-----:R-:W-:-:S06]  /*0470*/  IADD3 R6, PT, PT, R10, 0x1ffffffe, RZ ;  /* 0x1ffffffe0a067810 */ /* 0x001fcc0007ffe0ff */
[----:B------:R-:W0:Y:S02]  /*0480*/  F2I.U64.TRUNC R6, R6 ;  /* 0x0000000600067311 */ /* 0x000e24000020d800 */
[----:B0-----:R-:W-:-:S04]  /*0490*/  IMAD.WIDE.U32 R14, R6, R11, RZ ;  /* 0x0000000b060e7225 */ /* 0x001fc800078e00ff */
[C---:B------:R-:W-:Y:S01]  /*04a0*/  IMAD R12, R6.reuse, R13, R15 ;  /* 0x0000000d060c7224 */ /* 0x040fe200078e020f */
[----:B------:R-:W-:Y:S01]  /*04b0*/  IADD3 R21, P0, PT, RZ, -R14, RZ ;  /* 0x8000000eff157210 */ /* 0x000fe20007f1e0ff */
[----:B------:R-:W-:Y:S02]  /*04c0*/  IMAD.MOV.U32 R15, RZ, RZ, R6 ;  /* 0x000000ffff0f7224 */ /* 0x000fe400078e0006 */
[----:B------:R-:W-:Y:S02]  /*04d0*/  IMAD R12, R7, R11, R12 ;  /* 0x0000000b070c7224 */ /* 0x000fe400078e020c */
[----:B------:R-:W-:-:S04]  /*04e0*/  IMAD.HI.U32 R14, R6, R21, RZ ;  /* 0x00000015060e7227 */ /* 0x000fc800078e00ff */
[----:B------:R-:W-:-:S04]  /*04f0*/  IMAD.X R23, RZ, RZ, ~R12, P0 ;  /* 0x000000ffff177224 */ /* 0x000fc800000e0e0c */
[----:B------:R-:W-:-:S04]  /*0500*/  IMAD.WIDE.U32 R14, P0, R6, R23, R14 ;  /* 0x00000017060e7225 */ /* 0x000fc8000780000e */
[C---:B------:R-:W-:Y:S02]  /*0510*/  IMAD R19, R7.reuse, R23, RZ ;  /* 0x0000001707137224 */ /* 0x040fe400078e02ff */
[----:B------:R-:W-:-:S04]  /*0520*/  IMAD.HI.U32 R14, P1, R7, R21, R14 ;  /* 0x00000015070e7227 */ /* 0x000fc8000782000e */
[----:B------:R-:W-:Y:S01]  /*0530*/  IMAD.HI.U32 R23, R7, R23, RZ ;  /* 0x0000001707177227 */ /* 0x000fe200078e00ff */
[----:B------:R-:W-:-:S04]  /*0540*/  IADD3 R15, P3, PT, R19, R14, RZ ;  /* 0x0000000e130f7210 */ /* 0x000fc80007f7e0ff */
[----:B------:R-:W-:Y:S01]  /*0550*/  IADD3.X R10, PT, PT, R23, R7, RZ, P0, !PT ;  /* 0x00000007170a7210 */ /* 0x000fe200007fe4ff */
[----:B------:R-:W-:-:S03]  /*0560*/  IMAD.WIDE.U32 R6, R15, R11, RZ ;  /* 0x0000000b0f067225 */ /* 0x000fc600078e00ff */
[----:B------:R-:W-:Y:S01]  /*0570*/  IADD3.X R10, PT, PT, RZ, RZ, R10, P3, P1 ;  /* 0x000000ffff0a7210 */ /* 0x000fe20001fe240a */
[----:B------:R-:W-:Y:S01]  /*0580*/  IMAD R7, R15, R13, R7 ;  /* 0x0000000d0f077224 */ /* 0x000fe200078e0207 */
[----:B------:R-:W-:-:S03]  /*0590*/  IADD3 R19, P0, PT, RZ, -R6, RZ ;  /* 0x80000006ff137210 */ /* 0x000fc60007f1e0ff */
[----:B------:R-:W-:Y:S02]  /*05a0*/  IMAD R7, R10, R11, R7 ;  /* 0x0000000b0a077224 */ /* 0x000fe400078e0207 */
[----:B------:R-:W-:-:S04]  /*05b0*/  IMAD.HI.U32 R14, R15, R19, RZ ;  /* 0x000000130f0e7227 */ /* 0x000fc800078e00ff */
[----:B------:R-:W-:-:S04]  /*05c0*/  IMAD.X R7, RZ, RZ, ~R7, P0 ;  /* 0x000000ffff077224 */ /* 0x000fc800000e0e07 */
[----:B------:R-:W-:-:S04]  /*05d0*/  IMAD.WIDE.U32 R14, P0, R15, R7, R14 ;  /* 0x000000070f0e7225 */ /* 0x000fc8000780000e */
[C---:B------:R-:W-:Y:S02]  /*05e0*/  IMAD R6, R10.reuse, R7, RZ ;  /* 0x000000070a067224 */ /* 0x040fe400078e02ff */
[----:B------:R-:W-:-:S04]  /*05f0*/  IMAD.HI.U32 R15, P1, R10, R19, R14 ;  /* 0x000000130a0f7227 */ /* 0x000fc8000782000e */
[----:B------:R-:W-:Y:S01]  /*0600*/  IMAD.HI.U32 R7, R10, R7, RZ ;  /* 0x000000070a077227 */ /* 0x000fe200078e00ff */
[----:B------:R-:W-:-:S03]  /*0610*/  IADD3 R15, P3, PT, R6, R15, RZ ;  /* 0x0000000f060f7210 */ /* 0x000fc60007f7e0ff */
[----:B------:R-:W-:Y:S01]  /*0620*/  IMAD.X R10, R7, 0x1, R10, P0 ;  /* 0x00000001070a7824 */ /* 0x000fe200000e060a */
[----:B------:R-:W-:Y:S01]  /*0630*/  MOV R7, RZ ;  /* 0x000000ff00077202 */ /* 0x000fe20000000f00 */
[----:B------:R-:W-:-:S03]  /*0640*/  IMAD.HI.U32 R6, R15, R4, RZ ;  /* 0x000000040f067227 */ /* 0x000fc600078e00ff */
[----:B------:R-:W-:Y:S01]  /*0650*/  IADD3.X R19, PT, PT, RZ, RZ, R10, P3, P1 ;  /* 0x000000ffff137210 */ /* 0x000fe20001fe240a */
[----:B------:R-:W-:-:S04]  /*0660*/  IMAD.WIDE.U32 R6, R15, R5, R6 ;  /* 0x000000050f067225 */ /* 0x000fc800078e0006 */
[C---:B------:R-:W-:Y:S02]  /*0670*/  IMAD R15, R19.reuse, R5, RZ ;  /* 0x00000005130f7224 */ /* 0x040fe400078e02ff */
[----:B------:R-:W-:-:S04]  /*0680*/  IMAD.HI.U32 R6, P0, R19, R4, R6 ;  /* 0x0000000413067227 */ /* 0x000fc80007800006 */
[----:B------:R-:W-:Y:S01]  /*0690*/  IMAD.HI.U32 R10, R19, R5, RZ ;  /* 0x00000005130a7227 */ /* 0x000fe200078e00ff */
[----:B------:R-:W-:-:S03]  /*06a0*/  IADD3 R12, P1, PT, R15, R6, RZ ;  /* 0x000000060f0c7210 */ /* 0x000fc60007f3e0ff */
[----:B------:R-:W-:Y:S02]  /*06b0*/  IMAD.X R10, RZ, RZ, R10, P0 ;  /* 0x000000ffff0a7224 */ /* 0x000fe400000e060a */
[----:B------:R-:W-:-:S04]  /*06c0*/  IMAD.WIDE.U32 R6, R12, R11, RZ ;  /* 0x0000000b0c067225 */ /* 0x000fc800078e00ff */
[----:B------:R-:W-:Y:S01]  /*06d0*/  IMAD.X R10, RZ, RZ, R10, P1 ;  /* 0x000000ffff0a7224 */ /* 0x000fe200008e060a */
[----:B------:R-:W-:Y:S01]  /*06e0*/  IADD3 R18, P1, PT, -R6, R4, RZ ;  /* 0x0000000406127210 */ /* 0x000fe20007f3e1ff */
[----:B------:R-:W-:-:S03]  /*06f0*/  IMAD R12, R12, R13, R7 ;  /* 0x0000000d0c0c7224 */ /* 0x000fc600078e0207 */
[-C--:B------:R-:W-:Y:S01]  /*0700*/  ISETP.GE.U32.AND P0, PT, R18, R11.reuse, PT ;  /* 0x0000000b1200720c */ /* 0x080fe20003f06070 */
[----:B------:R-:W-:-:S05]  /*0710*/  IMAD R7, R10, R11, R12 ;  /* 0x0000000b0a077224 */ /* 0x000fca00078e020c */
[----:B------:R-:W-:Y:S01]  /*0720*/  IADD3.X R10, PT, PT, ~R7, R5, RZ, P1, !PT ;  /* 0x00000005070a7210 */ /* 0x000fe20000ffe5ff */
[----:B------:R-:W-:Y:S01]  /*0730*/  HFMA2 R7, -RZ, RZ, 0, 0 ;  /* 0x00000000ff077431 */ /* 0x000fe200000001ff */
[----:B------:R-:W-:Y:S02]  /*0740*/  IADD3 R6, P1, PT, -R11, R18, RZ ;  /* 0x000000120b067210 */ /* 0x000fe40007f3e1ff */
[----:B------:R-:W-:-:S03]  /*0750*/  ISETP.GE.U32.AND.EX P0, PT, R10, R13, PT, P0 ;  /* 0x0000000d0a00720c */ /* 0x000fc60003f06100 */
[----:B------:R-:W-:Y:S01]  /*0760*/  IMAD.X R14, R10, 0x1, ~R13, P1 ;  /* 0x000000010a0e7824 */ /* 0x000fe200008e0e0d */
[----:B------:R-:W-:Y:S02]  /*0770*/  SEL R6, R6, R18, P0 ;  /* 0x0000001206067207 */ /* 0x000fe40000000000 */
[C---:B------:R-:W-:Y:S02]  /*0780*/  ISETP.NE.U32.AND P1, PT, R11.reuse, RZ, PT ;  /* 0x000000ff0b00720c */ /* 0x040fe40003f25070 */
[----:B------:R-:W-:Y:S02]  /*0790*/  SEL R14, R14, R10, P0 ;  /* 0x0000000a0e0e7207 */ /* 0x000fe40000000000 */
[----:B------:R-:W-:Y:S02]  /*07a0*/  ISETP.GE.U32.AND P0, PT, R6, R11, PT ;  /* 0x0000000b0600720c */ /* 0x000fe40003f06070 */
[----:B------:R-:W-:Y:S02]  /*07b0*/  IADD3 R10, P3, PT, -R11, R6, RZ ;  /* 0x000000060b0a7210 */ /* 0x000fe40007f7e1ff */
[----:B------:R-:W-:-:S02]  /*07c0*/  ISETP.GE.U32.AND.EX P0, PT, R14, R13, PT, P0 ;  /* 0x0000000d0e00720c */ /* 0x000fc40003f06100 */
[C---:B------:R-:W-:Y:S02]  /*07d0*/  IADD3.X R12, PT, PT, ~R13.reuse, R14, RZ, P3, !PT ;  /* 0x0000000e0d0c7210 */ /* 0x040fe40001ffe5ff */
[----:B------:R-:W-:Y:S01]  /*07e0*/  SEL R10, R10, R6, P0 ;  /* 0x000000060a0a7207 */ /* 0x000fe20000000000 */
[----:B------:R-:W-:Y:S01]  /*07f0*/  IMAD.MOV.U32 R6, RZ, RZ, R8 ;  /* 0x000000ffff067224 */ /* 0x000fe200078e0008 */
[----:B------:R-:W-:Y:S02]  /*0800*/  ISETP.NE.AND.EX P1, PT, R13, RZ, PT, P1 ;  /* 0x000000ff0d00720c */ /* 0x000fe40003f25310 */
[----:B------:R-:W-:Y:S02]  /*0810*/  SEL R12, R12, R14, P0 ;  /* 0x0000000e0c0c7207 */ /* 0x000fe40000000000 */
[----:B------:R-:W-:Y:S02]  /*0820*/  SEL R10, R10, 0xffffffff, P1 ;  /* 0xffffffff0a0a7807 */ /* 0x000fe40000800000 */
[----:B------:R-:W-:Y:S01]  /*0830*/  SEL R12, R12, 0xffffffff, P1 ;  /* 0xffffffff0c0c7807 */ /* 0x000fe20000800000 */
[----:B------:R-:W-:Y:S06]  /*0840*/  RET.REL.NODEC R6 `(_Z14testCandidatesiPy) ;  /* 0xfffffff406ec7950 */ /* 0x000fec0003c3ffff */
.L_x_8:
[----:B------:R-:W-:-:S00]  /*0850*/  BRA `(.L_x_8) ;  /* 0xfffffffc00fc7947 */ /* 0x000fc0000383ffff */
[----:B------:R-:W-:-:S00]  /*0860*/  NOP ;  /* 0x0000000000007918 */ /* 0x000fc00000000000 */
        /* <DEDUP_REMOVED lines=9> */
.L_x_15:


//--------------------- .text._Z16filterCandidatesiPy --------------------------
	.section	.text._Z16filterCandidatesiPy,"ax",@progbits
	.align	128
        .global         _Z16filterCandidatesiPy
        .type           _Z16filterCandidatesiPy,@function
        .size           _Z16filterCandidatesiPy,(.L_x_17 - _Z16filterCandidatesiPy)
        .other          _Z16filterCandidatesiPy,@"STO_CUDA_ENTRY STV_DEFAULT"
_Z16filterCandidatesiPy:
.text._Z16filterCandidatesiPy:
[----:B------:R-:W-:Y:S01]  /*0000*/  LDC R1, c[0x0][0x37c] ;  /* 0x0000df00ff017b82 */ /* 0x000fe20000000800 */
[----:B------:R-:W0:Y:S01]  /*0010*/  S2R R9, SR_TID.X ;  /* 0x0000000000097919 */ /* 0x000e220000002100 */
[----:B------:R-:W0:Y:S02]  /*0020*/  LDCU UR4, c[0x0][0x380] ;  /* 0x00007000ff0477ac */ /* 0x000e240008000800 */
[----:B0-----:R-:W-:-:S05]  /*0030*/  IMAD R9, R9, UR4, RZ ;  /* 0x0000000409097c24 */ /* 0x001fca000f8e02ff */
[----:B------:R-:W-:-:S04]  /*0040*/  IADD3 R0, PT, PT, R9, UR4, RZ ;  /* 0x0000000409007c10 */ /* 0x000fc8000fffe0ff */
[----:B------:R-:W-:-:S13]  /*0050*/  ISETP.GE.U32.AND P0, PT, R9, R0, PT ;  /* 0x000000000900720c */ /* 0x000fda0003f06070 */
[----:B------:R-:W-:Y:S05]  /*0060*/  @P0 EXIT ;  /* 0x000000000000094d */ /* 0x000fea0003800000 */
[----:B------:R-:W0:Y:S01]  /*0070*/  LDC.64 R2, c[0x0][0x388] ;  /* 0x0000e200ff027b82 */ /* 0x000e220000000a00 */
[----:B------:R-:W1:Y:S01]  /*0080*/  LDCU.64 UR6, c[0x0][0x358] ;  /* 0x00006b00ff0677ac */ /* 0x000e620008000a00 */
[----:B------:R-:W-:-:S12]  /*0090*/  UIADD3 UR4, UPT, UPT, -UR4, URZ, URZ ;  /* 0x000000ff04047290 */ /* 0x000fd8000fffe1ff */
.L_x_9:
[----:B0-2---:R-:W-:-:S05]  /*00a0*/  IMAD.WIDE R4, R9, 0x8, R2 ;  /* 0x0000000809047825 */ /* 0x005fca00078e0202 */
[----:B-1----:R-:W2:Y:S01]  /*00b0*/  LDG.E.64 R6, desc[UR6][R4.64] ;  /* 0x0000000604067981 */ /* 0x002ea2000c1e1b00 */
[----:B------:R-:W-:Y:S01]  /*00c0*/  UIADD3 UR4, UPT, UPT, UR4, 0x1, URZ ;  /* 0x0000000104047890 */ /* 0x000fe2000fffe0ff */
[----:B------:R-:W-:-:S03]  /*00d0*/  IADD3 R9, PT, PT, R9, 0x1, RZ ;  /* 0x0000000109097810 */ /* 0x000fc60007ffe0ff */
[----:B------:R-:W-:Y:S01]  /*00e0*/  UISETP.NE.AND UP0, UPT, UR4, URZ, UPT ;  /* 0x000000ff0400728c */ /* 0x000fe2000bf05270 */
[C---:B--2---:R-:W-:Y:S02]  /*00f0*/  IMAD R11, R7.reuse, -0x6eb3e453, RZ ;  /* 0x914c1bad070b7824 */ /* 0x044fe400078e02ff */
[----:B------:R-:W-:Y:S02]  /*0100*/  IMAD R15, R7, -0x42108421, RZ ;  /* 0xbdef7bdf070f7824 */ /* 0x000fe400078e02ff */
[C---:B------:R-:W-:Y:S02]  /*0110*/  IMAD R17, R6.reuse, 0x14c1bacf, R11 ;  /* 0x14c1bacf06117824 */ /* 0x040fe400078e020b */
[----:B------:R-:W-:-:S04]  /*0120*/  IMAD.WIDE.U32 R12, R6, -0x6eb3e453, RZ ;  /* 0x914c1bad060c7825 */ /* 0x000fc800078e00ff */
[----:B------:R-:W-:Y:S01]  /*0130*/  IMAD.WIDE.U32 R10, R6, -0x42108421, RZ ;  /* 0xbdef7bdf060a7825 */ /* 0x000fe200078e00ff */
[----:B------:R-:W-:Y:S02]  /*0140*/  ISETP.GE.U32.AND P3, PT, R12, 0x306eb3e5, PT ;  /* 0x306eb3e50c00780c */ /* 0x000fe40003f66070 */
[----:B------:R-:W-:Y:S01]  /*0150*/  IADD3 R8, PT, PT, R13, R17, RZ ;  /* 0x000000110d087210 */ /* 0x000fe20007ffe0ff */
[----:B------:R-:W-:Y:S01]  /*0160*/  IMAD R19, R7, -0x3e7063e7, RZ ;  /* 0xc18f9c1907137824 */ /* 0x000fe200078e02ff */
[----:B------:R-:W-:Y:S01]  /*0170*/  ISETP.LT.U32.AND P0, PT, R10, 0x21084211, PT ;  /* 0x210842110a00780c */ /* 0x000fe20003f01070 */
[----:B------:R-:W-:Y:S01]  /*0180*/  IMAD R15, R6, -0x10842109, R15 ;  /* 0xef7bdef7060f7824 */ /* 0x000fe200078e020f */
[----:B------:R-:W-:Y:S01]  /*0190*/  ISETP.GE.U32.AND.EX P3, PT, R8, 0x6eb3e45, PT, P3 ;  /* 0x06eb3e450800780c */ /* 0x000fe20003f66130 */
[----:B------:R-:W-:-:S04]  /*01a0*/  IMAD.WIDE.U32 R12, R6, -0x3e7063e7, RZ ;  /* 0xc18f9c19060c7825 */ /* 0x000fc800078e00ff */
[----:B------:R-:W-:Y:S01]  /*01b0*/  IMAD R19, R6, -0x7063e707, R19 ;  /* 0x8f9c18f906137824 */ /* 0x000fe200078e0213 */
[----:B------:R-:W-:Y:S01]  /*01c0*/  ISETP.LT.U32.AND P6, PT, R12, -0x18f9c18f, PT ;  /* 0xe7063e710c00780c */ /* 0x000fe20003fc1070 */
[----:B------:R-:W-:Y:S02]  /*01d0*/  IMAD.IADD R10, R11, 0x1, R15 ;  /* 0x000000010b0a7824 */ /* 0x000fe400078e020f */
[----:B------:R-:W-:Y:S01]  /*01e0*/  IMAD R11, R7, 0x2fa0be83, RZ ;  /* 0x2fa0be83070b7824 */ /* 0x000fe200078e02ff */
[----:B------:R-:W-:Y:S01]  /*01f0*/  IADD3 R0, PT, PT, R13, R19, RZ ;  /* 0x000000130d007210 */ /* 0x000fe20007ffe0ff */
[----:B------:R-:W-:Y:S01]  /*0200*/  IMAD.WIDE.U32 R14, R6, 0x2fa0be83, RZ ;  /* 0x2fa0be83060e7825 */ /* 0x000fe200078e00ff */
[----:B------:R-:W-:-:S03]  /*0210*/  ISETP.LT.U32.OR.EX P3, PT, R10, 0x8421084, !P3, P0 ;  /* 0x084210840a00780c */ /* 0x000fc60005f61500 */
[----:B------:R-:W-:Y:S01]  /*0220*/  IMAD R11, R6, -0x7d05f418, R11 ;  /* 0x82fa0be8060b7824 */ /* 0x000fe200078e020b */
[----:B------:R-:W-:Y:S01]  /*0230*/  ISETP.GE.U32.AND P1, PT, R14, 0x5f417d06, PT ;  /* 0x5f417d060e00780c */ /* 0x000fe20003f26070 */
[C---:B------:R-:W-:Y:S01]  /*0240*/  IMAD R19, R7.reuse, -0x73ecade3, RZ ;  /* 0x8c13521d07137824 */ /* 0x040fe200078e02ff */
[----:B------:R-:W-:Y:S01]  /*0250*/  P2R R8, PR, RZ, 0x8 ;  /* 0x00000008ff087803 */ /* 0x000fe20000000000 */
[----:B------:R-:W-:Y:S01]  /*0260*/  IMAD R17, R7, 0x677d46cf, RZ ;  /* 0x677d46cf07117824 */ /* 0x000fe200078e02ff */
[----:B------:R-:W-:Y:S01]  /*0270*/  IADD3 R11, PT, PT, R15, R11, RZ ;  /* 0x0000000b0f0b7210 */ /* 0x000fe20007ffe0ff */
[----:B------:R-:W-:-:S03]  /*0280*/  IMAD.WIDE.U32 R12, R6, -0x73ecade3, RZ ;  /* 0x8c13521d060c7825 */ /* 0x000fc600078e00ff */
[----:B------:R-:W-:Y:S01]  /*0290*/  ISETP.GE.U32.AND.EX P1, PT, R11, 0x5f417d0, PT, P1 ;  /* 0x05f417d00b00780c */ /* 0x000fe20003f26110 */
[----:B------:R-:W-:Y:S01]  /*02a0*/  IMAD R21, R6, 0x21cfb2b7, R19 ;  /* 0x21cfb2b706157824 */ /* 0x000fe200078e0213 */
[----:B------:R-:W-:Y:S01]  /*02b0*/  ISETP.GE.U32.AND P2, PT, R12, -0x3521cfb2, PT ;  /* 0xcade304e0c00780c */ /* 0x000fe20003f46070 */
[----:B------:R-:W-:Y:S01]  /*02c0*/  IMAD.WIDE.U32 R14, R6, 0x677d46cf, RZ ;  /* 0x677d46cf060e7825 */ /* 0x000fe200078e00ff */
[----:B------:R-:W-:-:S03]  /*02d0*/  ISETP.LT.U32.OR.EX P6, PT, R0, 0x63e7063, !P1, P6 ;  /* 0x063e70630000780c */ /* 0x000fc60004fc1560 */
[----:B------:R-:W-:Y:S01]  /*02e0*/  IMAD R19, R6, 0x51b3bea3, R17 ;  /* 0x51b3bea306137824 */ /* 0x000fe200078e0211 */
[----:B------:R-:W-:Y:S01]  /*02f0*/  ISETP.LT.U32.AND P5, PT, R14, -0x1b3bea36, PT ;  /* 0xe4c415ca0e00780c */ /* 0x000fe20003fa1070 */
[----:B------:R-:W-:Y:S02]  /*0300*/  IMAD.IADD R17, R13, 0x1, R21 ;  /* 0x000000010d117824 */ /* 0x000fe400078e0215 */
[----:B------:R-:W-:Y:S01]  /*0310*/  IMAD R21, R7, -0x5f75270d, RZ ;  /* 0xa08ad8f307157824 */ /* 0x000fe200078e02ff */
[----:B------:R-:W-:Y:S01]  /*0320*/  IADD3 R16, PT, PT, R15, R19, RZ ;  /* 0x000000130f107210 */ /* 0x000fe20007ffe0ff */
[----:B------:R-:W-:Y:S01]  /*0330*/  IMAD R19, R7, -0x3ef368eb, RZ ;  /* 0xc10c971507137824 */ /* 0x000fe200078e02ff */
[----:B------:R-:W-:Y:S01]  /*0340*/  ISETP.GE.U32.AND.EX P2, PT, R17, 0x4d4873e, PT, P2 ;  /* 0x04d4873e1100780c */ /* 0x000fe20003f46120 */
[----:B------:R-:W-:-:S03]  /*0350*/  IMAD.WIDE.U32 R12, R6, -0x5f75270d, RZ ;  /* 0xa08ad8f3060c7825 */ /* 0x000fc600078e00ff */
[----:B------:R-:W-:Y:S01]  /*0360*/  ISETP.LT.U32.OR.EX P5, PT, R16, 0x572620a, !P2, P5 ;  /* 0x0572620a1000780c */ /* 0x000fe200057a1550 */
[----:B------:R-:W-:Y:S01]  /*0370*/  IMAD R21, R6, -0x34115b1f, R21 ;  /* 0xcbeea4e106157824 */ /* 0x000fe200078e0215 */
[----:B------:R-:W-:Y:S01]  /*0380*/  ISETP.LT.U32.AND P4, PT, R12, -0x22b63cbe, PT ;  /* 0xdd49c3420c00780c */ /* 0x000fe20003f81070 */
[----:B------:R-:W-:-:S03]  /*0390*/  IMAD.WIDE.U32 R14, R6, -0x3ef368eb, RZ ;  /* 0xc10c9715060e7825 */ /* 0x000fc600078e00ff */
[----:B------:R-:W-:Y:S01]  /*03a0*/  IADD3 R12, PT, PT, R13, R21, RZ ;  /* 0x000000150d0c7210 */ /* 0x000fe20007ffe0ff */
[----:B------:R-:W-:Y:S01]  /*03b0*/  IMAD R19, R6, 0x4fbcda3a, R19 ;  /* 0x4fbcda3a06137824 */ /* 0x000fe200078e0213 */
[----:B------:R-:W-:Y:S01]  /*03c0*/  ISETP.GE.U32.AND P0, PT, R14, -0x10c9714f, PT ;  /* 0xef368eb10e00780c */ /* 0x000fe20003f06070 */
[----:B------:R-:W-:Y:S02]  /*03d0*/  IMAD R17, R7, 0x7a44c6b, RZ ;  /* 0x07a44c6b07117824 */ /* 0x000fe400078e02ff */
[----:B------:R-:W-:Y:S02]  /*03e0*/  IMAD.IADD R13, R15, 0x1, R19 ;  /* 0x000000010f0d7824 */ /* 0x000fe400078e0213 */
[----:B------:R-:W-:Y:S02]  /*03f0*/  IMAD R15, R7, -0x1cd85689, RZ ;  /* 0xe327a977070f7824 */ /* 0x000fe400078e02ff */
[----:B------:R-:W-:Y:S01]  /*0400*/  IMAD.WIDE.U32 R10, R6, -0x1cd85689, RZ ;  /* 0xe327a977060a7825 */ /* 0x000fe200078e00ff */
[----:B------:R-:W-:-:S03]  /*0410*/  ISETP.GE.U32.AND.EX P0, PT, R13, 0x4325c53, PT, P0 ;  /* 0x04325c530d00780c */ /* 0x000fc60003f06100 */
[----:B------:R-:W-:Y:S01]  /*0420*/  IMAD R19, R6, 0x193d4bb7, R15 ;  /* 0x193d4bb706137824 */ /* 0x000fe200078e020f */
[----:B------:R-:W-:Y:S01]  /*0430*/  ISETP.GE.U32.AND P1, PT, R10, 0x2073615b, PT ;  /* 0x2073615b0a00780c */ /* 0x000fe20003f26070 */
[----:B------:R-:W-:Y:S01]  /*0440*/  IMAD.WIDE.U32 R14, R6, 0x7a44c6b, RZ ;  /* 0x07a44c6b060e7825 */ /* 0x000fe200078e00ff */
[----:B------:R-:W-:Y:S02]  /*0450*/  ISETP.LT.U32.OR.EX P4, PT, R12, 0x456c797, !P0, P4 ;  /* 0x0456c7970c00780c */ /* 0x000fe40004781540 */
[----:B------:R-:W-:Y:S01]  /*0460*/  IADD3 R10, PT, PT, R11, R19, RZ ;  /* 0x000000130b0a7210 */ /* 0x000fe20007ffe0ff */
[----:B------:R-:W-:Y:S01]  /*0470*/  IMAD R17, R6, -0xf4898d6, R17 ;  /* 0xf0b7672a06117824 */ /* 0x000fe200078e0211 */
[----:B------:R-:W-:Y:S01]  /*0480*/  ISETP.LT.U32.AND P2, PT, R14, 0x7e16ece6, PT ;  /* 0x7e16ece60e00780c */ /* 0x000fe20003f41070 */
[C---:B------:R-:W-:Y:S01]  /*0490*/  IMAD R11, R7.reuse, 0x613716af, RZ ;  /* 0x613716af070b7824 */ /* 0x040fe200078e02ff */
[----:B------:R-:W-:Y:S01]  /*04a0*/  ISETP.GE.U32.AND.EX P1, PT, R10, 0x39b0ad1, PT, P1 ;  /* 0x039b0ad10a00780c */ /* 0x000fe20003f26110 */
[----:B------:R-:W-:Y:S01]  /*04b0*/  IMAD R13, R7, -0x381c0e07, RZ ;  /* 0xc7e3f1f9070d7824 */ /* 0x000fe200078e02ff */
[----:B------:R-:W-:Y:S01]  /*04c0*/  IADD3 R0, PT, PT, R15, R17, RZ ;  /* 0x000000110f007210 */ /* 0x000fe20007ffe0ff */
[----:B------:R-:W-:-:S03]  /*04d0*/  IMAD.WIDE.U32 R14, R6, 0x613716af, RZ ;  /* 0x613716af060e7825 */ /* 0x000fc600078e00ff */
[----:B------:R-:W-:Y:S01]  /*04e0*/  ISETP.LT.U32.OR.EX P2, PT, R0, 0x3d22635, !P1, P2 ;  /* 0x03d226350000780c */ /* 0x000fe20004f41520 */
[----:B------:R-:W-:Y:S01]  /*04f0*/  IMAD R19, R6, -0x6474a882, R11 ;  /* 0x9b8b577e06137824 */ /* 0x000fe200078e020b */
[----:B------:R-:W-:Y:S01]  /*0500*/  ISETP.GE.U32.AND P0, PT, R14, -0x5df984dc, PT ;  /* 0xa2067b240e00780c */ /* 0x000fe20003f06070 */
[----:B------:R-:W-:-:S04]  /*0510*/  IMAD.WIDE.U32 R10, R6, -0x381c0e07, RZ ;  /* 0xc7e3f1f9060a7825 */ /* 0x000fc800078e00ff */
[----:B------:R-:W-:Y:S01]  /*0520*/  IMAD R17, R6, 0x7e3f1f8f, R13 ;  /* 0x7e3f1f8f06117824 */ /* 0x000fe200078e020d */
[----:B------:R-:W-:Y:S01]  /*0530*/  ISETP.LT.U32.AND P3, PT, R10, 0x70381c0f, PT ;  /* 0x70381c0f0a00780c */ /* 0x000fe20003f61070 */
[----:B------:R-:W-:Y:S02]  /*0540*/  IMAD.IADD R14, R15, 0x1, R19 ;  /* 0x000000010f0e7824 */ /* 0x000fe400078e0213 */
[----:B------:R-:W-:Y:S01]  /*0550*/  IMAD R13, R7, -0x55555555, RZ ;  /* 0xaaaaaaab070d7824 */ /* 0x000fe200078e02ff */
[----:B------:R-:W-:Y:S01]  /*0560*/  IADD3 R0, PT, PT, R11, R17, RZ ;  /* 0x000000110b007210 */ /* 0x000fe20007ffe0ff */
[----:B------:R-:W-:Y:S01]  /*0570*/  IMAD.WIDE.U32 R10, R6, -0x55555555, RZ ;  /* 0xaaaaaaab060a7825 */ /* 0x000fe200078e00ff */
[----:B------:R-:W-:-:S03]  /*0580*/  ISETP.GE.U32.AND.EX P0, PT, R14, 0x33d91d2, PT, P0 ;  /* 0x033d91d20e00780c */ /* 0x000fc60003f06100 */
[----:B------:R-:W-:Y:S01]  /*0590*/  IMAD R13, R6, -0x55555556, R13 ;  /* 0xaaaaaaaa060d7824 */ /* 0x000fe200078e020d */
[----:B------:R-:W-:Y:S01]  /*05a0*/  ISETP.LT.U32.OR.EX P3, PT, R0, 0x381c0e0, !P0, P3 ;  /* 0x0381c0e00000780c */ /* 0x000fe20004761530 */
[----:B------:R-:W-:Y:S01]  /*05b0*/  IMAD R17, R7, -0x3b13b13b, RZ ;  /* 0xc4ec4ec507117824 */ /* 0x000fe200078e02ff */
[----:B------:R-:W-:Y:S02]  /*05c0*/  ISETP.GE.U32.AND P0, PT, R10, 0x55555556, PT ;  /* 0x555555560a00780c */ /* 0x000fe40003f06070 */
[----:B------:R-:W-:Y:S01]  /*05d0*/  IADD3 R10, PT, PT, R11, R13, RZ ;  /* 0x0000000d0b0a7210 */ /* 0x000fe20007ffe0ff */
[----:B------:R-:W-:Y:S01]  /*05e0*/  IMAD R13, R7, -0x33333333, RZ ;  /* 0xcccccccd070d7824 */ /* 0x000fe200078e02ff */
[C---:B------:R-:W-:Y:S01]  /*05f0*/  LOP3.LUT R0, R6.reuse, 0x1, RZ, 0xc0, !PT ;  /* 0x0000000106007812 */ /* 0x040fe200078ec0ff */
[----:B------:R-:W-:Y:S01]  /*0600*/  IMAD R17, R6, 0x4ec4ec4e, R17 ;  /* 0x4ec4ec4e06117824 */ /* 0x000fe200078e0211 */
[----:B------:R-:W-:Y:S01]  /*0610*/  ISETP.GE.U32.AND.EX P0, PT, R10, 0x55555555, PT, P0 ;  /* 0x555555550a00780c */ /* 0x000fe20003f06100 */
[----:B------:R-:W-:Y:S01]  /*0620*/  IMAD.WIDE.U32 R10, R6, -0x33333333, RZ ;  /* 0xcccccccd060a7825 */ /* 0x000fe200078e00ff */
[----:B------:R-:W-:-:S03]  /*0630*/  ISETP.NE.U32.AND P1, PT, R0, 0x1, PT ;  /* 0x000000010000780c */ /* 0x000fc60003f25070 */
[----:B------:R-:W-:Y:S01]  /*0640*/  IMAD R13, R6, -0x33333334, R13 ;  /* 0xcccccccc060d7824 */ /* 0x000fe200078e020d */
[----:B------:R-:W-:Y:S02]  /*0650*/  ISETP.NE.U32.OR.EX P0, PT, RZ, RZ, !P0, P1 ;  /* 0x000000ffff00720c */ /* 0x000fe40004705510 */
[----:B------:R-:W-:Y:S01]  /*0660*/  ISETP.LT.U32.AND P1, PT, R10, 0x33333334, PT ;  /* 0x333333340a00780c */ /* 0x000fe20003f21070 */
[----:B------:R-:W-:Y:S02]  /*0670*/  IMAD.IADD R0, R11, 0x1, R13 ;  /* 0x000000010b007824 */ /* 0x000fe400078e020d */
[----:B------:R-:W-:Y:S02]  /*0680*/  IMAD R13, R7, -0x49249249, RZ ;  /* 0xb6db6db7070d7824 */ /* 0x000fe400078e02ff */
[----:B------:R-:W-:Y:S01]  /*0690*/  IMAD.WIDE.U32 R10, R6, -0x49249249, RZ ;  /* 0xb6db6db7060a7825 */ /* 0x000fe200078e00ff */
[----:B------:R-:W-:-:S03]  /*06a0*/  ISETP.LT.U32.OR.EX P0, PT, R0, 0x33333333, P0, P1 ;  /* 0x333333330000780c */ /* 0x000fc60000701510 */
[----:B------:R-:W-:Y:S01]  /*06b0*/  IMAD R13, R6, 0x6db6db6d, R13 ;  /* 0x6db6db6d060d7824 */ /* 0x000fe200078e020d */
[----:B------:R-:W-:-:S04]  /*06c0*/  ISETP.LT.U32.AND P1, PT, R10, -0x6db6db6d, PT ;  /* 0x924924930a00780c */ /* 0x000fc80003f21070 */
[----:B------:R-:W-:Y:S01]  /*06d0*/  IADD3 R0, PT, PT, R11, R13, RZ ;  /* 0x0000000d0b007210 */ /* 0x000fe20007ffe0ff */
[----:B------:R-:W-:-:S03]  /*06e0*/  IMAD.WIDE.U32 R10, R7, 0x2f8151d1, RZ ;  /* 0x2f8151d1070a7825 */ /* 0x000fc600078e00ff */
[----:B------:R-:W-:Y:S01]  /*06f0*/  ISETP.LT.U32.OR.EX P1, PT, R0, 0x24924924, P0, P1 ;  /* 0x249249240000780c */ /* 0x000fe20000721510 */
[----:B------:R-:W-:-:S04]  /*0700*/  IMAD.WIDE.U32 R12, P0, R6, 0x51d07eae, R10 ;  /* 0x51d07eae060c7825 */ /* 0x000fc8000780000a */
[----:B------:R-:W-:Y:S01]  /*0710*/  IMAD.WIDE.U32 R10, R6, 0x2f8151d1, RZ ;  /* 0x2f8151d1060a7825 */ /* 0x000fe200078e00ff */
[----:B------:R-:W-:-:S03]  /*0720*/  IADD3.X R15, PT, PT, RZ, RZ, RZ, P0, !PT ;  /* 0x000000ffff0f7210 */ /* 0x000fc600007fe4ff */
[----:B------:R-:W-:Y:S01]  /*0730*/  IMAD.MOV.U32 R14, RZ, RZ, R13 ;  /* 0x000000ffff0e7224 */ /* 0x000fe200078e000d */
[----:B------:R-:W-:Y:S01]  /*0740*/  IADD3 RZ, P0, PT, R11, R12, RZ ;  /* 0x0000000c0bff7210 */ /* 0x000fe20007f1e0ff */
[----:B------:R-:W-:-:S04]  /*0750*/  IMAD.WIDE.U32 R12, R6, -0x45d1745d, RZ ;  /* 0xba2e8ba3060c7825 */ /* 0x000fc800078e00ff */
[----:B------:R-:W-:Y:S01]  /*0760*/  IMAD.WIDE.U32.X R10, R7, 0x51d07eae, R14, P0 ;  /* 0x51d07eae070a7825 */ /* 0x000fe200000e040e */
[----:B------:R-:W-:-:S03]  /*0770*/  ISETP.LT.U32.AND P0, PT, R12, 0x5d1745d2, PT ;  /* 0x5d1745d20c00780c */ /* 0x000fc60003f01070 */
[----:B------:R-:W-:-:S04]  /*0780*/  IMAD R15, R7, -0x45d1745d, RZ ;  /* 0xba2e8ba3070f7824 */ /* 0x000fc800078e02ff */
[----:B------:R-:W-:-:S05]  /*0790*/  IMAD R15, R6, 0x2e8ba2e8, R15 ;  /* 0x2e8ba2e8060f7824 */ /* 0x000fca00078e020f */
[----:B------:R-:W-:Y:S01]  /*07a0*/  IADD3 R0, PT, PT, R13, R15, RZ ;  /* 0x0000000f0d007210 */ /* 0x000fe20007ffe0ff */
[----:B------:R-:W-:-:S03]  /*07b0*/  IMAD.WIDE.U32 R12, R6, -0x3b13b13b, RZ ;  /* 0xc4ec4ec5060c7825 */ /* 0x000fc600078e00ff */
[----:B------:R-:W-:Y:S01]  /*07c0*/  ISETP.LT.U32.OR.EX P1, PT, R0, 0x1745d174, P1, P0 ;  /* 0x1745d1740000780c */ /* 0x000fe20000f21500 */
[----:B------:R-:W-:Y:S01]  /*07d0*/  IMAD.IADD R13, R13, 0x1, R17 ;  /* 0x000000010d0d7824 */ /* 0x000fe200078e0211 */
[----:B------:R-:W-:Y:S01]  /*07e0*/  IADD3 R0, P0, PT, R6, -R10, RZ ;  /* 0x8000000a06007210 */ /* 0x000fe20007f1e0ff */
[----:B------:R-:W-:-:S03]  /*07f0*/  IMAD R17, R7, 0x2b2e43db, RZ ;  /* 0x2b2e43db07117824 */ /* 0x000fc600078e02ff */
[----:B------:R-:W-:Y:S01]  /*0800*/  IADD3.X R15, PT, PT, R7, ~R11, RZ, P0, !PT ;  /* 0x8000000b070f7210 */ /* 0x000fe200007fe4ff */
[----:B------:R-:W-:Y:S01]  /*0810*/  IMAD R17, R6, -0x5c87b5fa, R17 ;  /* 0xa3784a0606117824 */ /* 0x000fe200078e0211 */
[----:B------:R-:W-:-:S04]  /*0820*/  ISETP.LT.U32.AND P0, PT, R12, -0x4ec4ec4e, PT ;  /* 0xb13b13b20c00780c */ /* 0x000fc80003f01070 */
[----:B------:R-:W-:Y:S02]  /*0830*/  ISETP.LT.U32.OR.EX P1, PT, R13, 0x13b13b13, P1, P0 ;  /* 0x13b13b130d00780c */ /* 0x000fe40000f21500 */
[--C-:B------:R-:W-:Y:S02]  /*0840*/  SHF.R.U64 R13, R0, 0x1, R15.reuse ;  /* 0x00000001000d7819 */ /* 0x100fe4000000120f */
[----:B------:R-:W-:Y:S02]  /*0850*/  SHF.R.U32.HI R15, RZ, 0x1, R15 ;  /* 0x00000001ff0f7819 */ /* 0x000fe4000001160f */
[----:B------:R-:W-:Y:S01]  /*0860*/  IADD3 R0, P0, PT, R13, R10, RZ ;  /* 0x0000000a0d007210 */ /* 0x000fe20007f1e0ff */
[----:B------:R-:W-:-:S03]  /*0870*/  IMAD.WIDE.U32 R12, R6, -0xf0f0f0f, RZ ;  /* 0xf0f0f0f1060c7825 */ /* 0x000fc600078e00ff */
[----:B------:R-:W-:Y:S01]  /*0880*/  IADD3.X R11, PT, PT, R15, R11, RZ, P0, !PT ;  /* 0x0000000b0f0b7210 */ /* 0x000fe200007fe4ff */
[----:B------:R-:W-:Y:S01]  /*0890*/  IMAD R15, R7, -0xf0f0f0f, RZ ;  /* 0xf0f0f0f1070f7824 */ /* 0x000fe200078e02ff */
[----:B------:R-:W-:-:S03]  /*08a0*/  ISETP.LT.U32.AND P0, PT, R12, 0xf0f0f10, PT ;  /* 0x0f0f0f100c00780c */ /* 0x000fc60003f01070 */
[----:B------:R-:W-:-:S05]  /*08b0*/  IMAD R15, R6, -0xf0f0f10, R15 ;  /* 0xf0f0f0f0060f7824 */ /* 0x000fca00078e020f */
[----:B------:R-:W-:Y:S01]  /*08c0*/  IADD3 R10, PT, PT, R13, R15, RZ ;  /* 0x0000000f0d0a7210 */ /* 0x000fe20007ffe0ff */
[----:B------:R-:W-:Y:S02]  /*08d0*/  IMAD R15, R7, 0x286bca1b, RZ ;  /* 0x286bca1b070f7824 */ /* 0x000fe400078e02ff */
[----:B------:R-:W-:Y:S01]  /*08e0*/  IMAD.WIDE.U32 R12, R6, 0x286bca1b, RZ ;  /* 0x286bca1b060c7825 */ /* 0x000fe200078e00ff */
[----:B------:R-:W-:-:S03]  /*08f0*/  ISETP.LT.U32.OR.EX P0, PT, R10, 0xf0f0f0f, P1, P0 ;  /* 0x0f0f0f0f0a00780c */ /* 0x000fc60000f01500 */
[----:B------:R-:W-:Y:S01]  /*0900*/  IMAD R15, R6, -0x79435e51, R15 ;  /* 0x86bca1af060f7824 */ /* 0x000fe200078e020f */
[----:B------:R-:W-:-:S03]  /*0910*/  ISETP.LT.U32.AND P1, PT, R12, 0x50d79436, PT ;  /* 0x50d794360c00780c */ /* 0x000fc60003f21070 */
[----:B------:R-:W-:Y:S02]  /*0920*/  IMAD.IADD R10, R13, 0x1, R15 ;  /* 0x000000010d0a7824 */ /* 0x000fe400078e020f */
[----:B------:R-:W-:Y:S02]  /*0930*/  IMAD R15, R7, -0x1642c859, RZ ;  /* 0xe9bd37a7070f7824 */ /* 0x000fe400078e02ff */
[----:B------:R-:W-:Y:S01]  /*0940*/  IMAD.WIDE.U32 R12, R6, -0x1642c859, RZ ;  /* 0xe9bd37a7060c7825 */ /* 0x000fe200078e00ff */
[----:B------:R-:W-:-:S03]  /*0950*/  ISETP.LT.U32.OR.EX P0, PT, R10, 0xd79435e, P0, P1 ;  /* 0x0d79435e0a00780c */ /* 0x000fc60000701510 */
[----:B------:R-:W-:Y:S01]  /*0960*/  IMAD R15, R6, -0x2c8590b3, R15 ;  /* 0xd37a6f4d060f7824 */ /* 0x000fe200078e020f */
[----:B------:R-:W-:-:S04]  /*0970*/  ISETP.LT.U32.AND P1, PT, R12, -0x7a6f4de9, PT ;  /* 0x8590b2170c00780c */ /* 0x000fc80003f21070 */
[----:B------:R-:W-:Y:S01]  /*0980*/  IADD3 R10, PT, PT, R13, R15, RZ ;  /* 0x0000000f0d0a7210 */ /* 0x000fe20007ffe0ff */
[----:B------:R-:W-:Y:S02]  /*0990*/  IMAD R15, R7, 0x4f72c235, RZ ;  /* 0x4f72c235070f7824 */ /* 0x000fe400078e02ff */
[----:B------:R-:W-:Y:S01]  /*09a0*/  IMAD.WIDE.U32 R12, R6, 0x4f72c235, RZ ;  /* 0x4f72c235060c7825 */ /* 0x000fe200078e00ff */
[----:B------:R-:W-:-:S03]  /*09b0*/  ISETP.LT.U32.OR.EX P0, PT, R10, 0xb21642c, P0, P1 ;  /* 0x0b21642c0a00780c */ /* 0x000fc60000701510 */
[----:B------:R-:W-:Y:S01]  /*09c0*/  IMAD R15, R6, 0x34f72c23, R15 ;  /* 0x34f72c23060f7824 */ /* 0x000fe200078e020f */
[----:B------:R-:W-:-:S04]  /*09d0*/  ISETP.LT.U32.AND P1, PT, R12, -0x72c234f7, PT ;  /* 0x8d3dcb090c00780c */ /* 0x000fc80003f21070 */
[----:B------:R-:W-:Y:S01]  /*09e0*/  IADD3 R10, PT, PT, R13, R15, RZ ;  /* 0x0000000f0d0a7210 */ /* 0x000fe20007ffe0ff */
[----:B------:R-:W-:Y:S02]  /*09f0*/  IMAD R13, R7, -0x5c0b817, RZ ;  /* 0xfa3f47e9070d7824 */ /* 0x000fe400078e02ff */
[----:B------:R-:W-:Y:S01]  /*0a00*/  IMAD.WIDE.U32 R14, R6, -0x5c0b817, RZ ;  /* 0xfa3f47e9060e7825 */ /* 0x000fe200078e00ff */
[----:B------:R-:W-:Y:S02]  /*0a10*/  ISETP.LT.U32.OR.EX P0, PT, R10, 0x8d3dcb0, P0, P1 ;  /* 0x08d3dcb00a00780c */ /* 0x000fe40000701510 */
[----:B------:R-:W-:Y:S01]  /*0a20*/  ISETP.NE.AND P1, PT, R8, RZ, PT ;  /* 0x000000ff0800720c */ /* 0x000fe20003f25270 */
[C---:B------:R-:W-:Y:S02]  /*0a30*/  IMAD R19, R6.reuse, -0xb81702f, R13 ;  /* 0xf47e8fd106137824 */ /* 0x040fe400078e020d */
[----:B------:R-:W-:Y:S01]  /*0a40*/  IMAD.WIDE.U32 R12, R6, 0x2b2e43db, RZ ;  /* 0x2b2e43db060c7825 */ /* 0x000fe200078e00ff */
[----:B------:R-:W-:-:S02]  /*0a50*/  PLOP3.LUT P6, PT, P6, P0, P1, 0xfe, 0x0 ;  /* 0x000000000000781c */ /* 0x000fc400037c1f16 */
[----:B------:R-:W-:Y:S01]  /*0a60*/  ISETP.GE.U32.AND P0, PT, R14, -0x7e8fd1fa, PT ;  /* 0x81702e060e00780c */ /* 0x000fe20003f06070 */
[----:B------:R-:W-:Y:S01]  /*0a70*/  IMAD.IADD R14, R15, 0x1, R19 ;  /* 0x000000010f0e7824 */ /* 0x000fe200078e0213 */
[--C-:B------:R-:W-:Y:S02]  /*0a80*/  SHF.R.U64 R15, R0, 0x6, R11.reuse ;  /* 0x00000006000f7819 */ /* 0x100fe4000000120b */
[----:B------:R-:W-:Y:S02]  /*0a90*/  SHF.R.U32.HI R11, RZ, 0x6, R11 ;  /* 0x00000006ff0b7819 */ /* 0x000fe4000001160b */
[----:B------:R-:W-:Y:S01]  /*0aa0*/  ISETP.LT.U32.AND P1, PT, R12, -0x12818acb, PT ;  /* 0xed7e75350c00780c */ /* 0x000fe20003f21070 */
[----:B------:R-:W-:Y:S01]  /*0ab0*/  IMAD.WIDE.U32 R6, R15, -0x61, R6 ;  /* 0xffffff9f0f067825 */ /* 0x000fe200078e0006 */
[----:B------:R-:W-:Y:S02]  /*0ac0*/  IADD3 R12, PT, PT, R13, R17, RZ ;  /* 0x000000110d0c7210 */ /* 0x000fe40007ffe0ff */
[----:B------:R-:W-:Y:S01]  /*0ad0*/  ISETP.GE.U32.AND.EX P0, PT, R14, 0x2e05c0b, PT, P0 ;  /* 0x02e05c0b0e00780c */ /* 0x000fe20003f06100 */
[----:B------:R-:W-:Y:S01]  /*0ae0*/  IMAD R0, R11, -0x61, RZ ;  /* 0xffffff9f0b007824 */ /* 0x000fe200078e02ff */
[----:B------:R-:W-:-:S02]  /*0af0*/  PLOP3.LUT P4, PT, P4, P6, P5, 0xfe, 0x0 ;  /* 0x000000000000781c */ /* 0x000fc4000278df56 */
[----:B------:R-:W-:Y:S02]  /*0b00*/  ISETP.LT.U32.OR.EX P0, PT, R12, 0x3159721, !P0, P1 ;  /* 0x031597210c00780c */ /* 0x000fe40004701510 */
[----:B------:R-:W-:Y:S02]  /*0b10*/  PLOP3.LUT P2, PT, P3, P4, P2, 0xfe, 0x0 ;  /* 0x000000000000781c */ /* 0x000fe40001f49f26 */
[----:B------:R-:W-:Y:S02]  /*0b20*/  IADD3 R0, PT, PT, R7, -R15, R0 ;  /* 0x8000000f07007210 */ /* 0x000fe40007ffe000 */
[----:B------:R-:W-:Y:S02]  /*0b30*/  ISETP.NE.U32.AND P1, PT, R6, RZ, PT ;  /* 0x000000ff0600720c */ /* 0x000fe40003f25070 */
[----:B------:R-:W-:-:S04]  /*0b40*/  PLOP3.LUT P0, PT, P2, P0, PT, 0xf8, 0x8f ;  /* 0x00000000008f781c */ /* 0x000fc80001701f70 */
[----:B------:R-:W-:-:S13]  /*0b50*/  ISETP.NE.AND.EX P0, PT, R0, RZ, !P0, P1 ;  /* 0x000000ff0000720c */ /* 0x000fda0004705310 */
[----:B------:R2:W-:Y:S01]  /*0b60*/  @!P0 STG.E.64 desc[UR6][R4.64], RZ ;  /* 0x000000ff04008986 */ /* 0x0005e2000c101b06 */
[----:B------:R-:W-:Y:S05]  /*0b70*/  BRA.U UP0, `(.L_x_9) ;  /* 0xfffffff500487547 */ /* 0x000fea000b83ffff */
[----:B------:R-:W-:Y:S05]  /*0b80*/  EXIT ;  /* 0x000000000000794d */ /* 0x000fea0003800000 */
.L_x_10:
        /* <DEDUP_REMOVED lines=15> */
.L_x_17:


//--------------------- .text._Z15primeCandidatesiyPy --------------------------
	.section	.text._Z15primeCandidatesiyPy,"ax",@progbits
	.align	128
        .global         _Z15primeCandidatesiyPy
        .type           _Z15primeCandidatesiyPy,@function
        .size           _Z15primeCandidatesiyPy,(.L_x_18 - _Z15primeCandidatesiyPy)
        .other          _Z15primeCandidatesiyPy,@"STO_CUDA_ENTRY STV_DEFAULT"
_Z15primeCandidatesiyPy:
.text._Z15primeCandidatesiyPy:
[----:B------:R-:W-:Y:S08]  /*0000*/  LDC R1, c[0x0][0x37c] ;  /* 0x0000df00ff017b82 */ /* 0x000ff00000000800 */
[----:B------:R-:W0:Y:S01]  /*0010*/  LDC R6, c[0x0][0x380] ;  /* 0x0000e000ff067b82 */ /* 0x000e220000000800 */
[----:B------:R-:W1:Y:S01]  /*0020*/  S2R R3, SR_TID.X ;  /* 0x0000000000037919 */ /* 0x000e620000002100 */
[----:B0-----:R-:W-:-:S04]  /*0030*/  LEA.HI R6, R6, R6, RZ, 0x1 ;  /* 0x0000000606067211 */ /* 0x001fc800078f08ff */
[----:B------:R-:W-:-:S05]  /*0040*/  SHF.R.S32.HI R6, RZ, 0x1, R6 ;  /* 0x00000001ff067819 */ /* 0x000fca0000011406 */
[----:B-1----:R-:W-:-:S04]  /*0050*/  IMAD R0, R6, R3, RZ ;  /* 0x0000000306007224 */ /* 0x002fc800078e02ff */
[----:B------:R-:W-:-:S05]  /*0060*/  IMAD.IADD R3, R6, 0x1, R0 ;  /* 0x0000000106037824 */ /* 0x000fca00078e0200 */
[----:B------:R-:W-:-:S13]  /*0070*/  ISETP.GE.U32.AND P0, PT, R0, R3, PT ;  /* 0x000000030000720c */ /* 0x000fda0003f06070 */
[----:B------:R-:W-:Y:S05]  /*0080*/  @P0 EXIT ;  /* 0x000000000000094d */ /* 0x000fea0003800000 */
[C---:B------:R-:W-:Y:S01]  /*0090*/  VIADD R2, R6.reuse, 0xffffffff ;  /* 0xffffffff06027836 */ /* 0x040fe20000000000 */
[----:B------:R-:W-:Y:S01]  /*00a0*/  LOP3.LUT R20, R6, 0x3, RZ, 0xc0, !PT ;  /* 0x0000000306147812 */ /* 0x000fe200078ec0ff */
[----:B------:R-:W0:Y:S03]  /*00b0*/  LDCU.64 UR4, c[0x0][0x358] ;  /* 0x00006b00ff0477ac */ /* 0x000e260008000a00 */
[----:B------:R-:W-:Y:S02]  /*00c0*/  ISETP.GE.U32.AND P1, PT, R2, 0x3, PT ;  /* 0x000000030200780c */ /* 0x000fe40003f26070 */
[----:B------:R-:W-:-:S11]  /*00d0*/  ISETP.NE.AND P0, PT, R20, RZ, PT ;  /* 0x000000ff1400720c */ /* 0x000fd60003f05270 */
[----:B------:R-:W-:Y:S05]  /*00e0*/  @!P1 BRA `(.L_x_11) ;  /* 0x0000000000c49947 */ /* 0x000fea0003800000 */
[----:B------:R-:W1:Y:S01]  /*00f0*/  LDC.64 R2, c[0x0][0x390] ;  /* 0x0000e400ff027b82 */ /* 0x000e620000000a00 */
[----:B------:R-:W-:Y:S01]  /*0100*/  LOP3.LUT R9, R6, 0xfffffffc, RZ, 0xc0, !PT ;  /* 0xfffffffc06097812 */ /* 0x000fe200078ec0ff */
[----:B------:R-:W-:Y:S01]  /*0110*/  IMAD.MOV.U32 R5, RZ, RZ, 0x6 ;  /* 0x00000006ff057424 */ /* 0x000fe200078e00ff */
[----:B------:R-:W2:Y:S01]  /*0120*/  LDCU.64 UR6, c[0x0][0x388] ;  /* 0x00007100ff0677ac */ /* 0x000ea20008000a00 */
[C---:B------:R-:W-:Y:S02]  /*0130*/  IMAD.SHL.U32 R7, R0.reuse, 0x2, RZ ;  /* 0x0000000200077824 */ /* 0x040fe400078e00ff */
[----:B------:R-:W-:Y:S02]  /*0140*/  IMAD R8, R0, R5, 0xc ;  /* 0x0000000c00087424 */ /* 0x000fe400078e0205 */
[----:B------:R-:W-:-:S07]  /*0150*/  IMAD.MOV R9, RZ, RZ, -R9 ;  /* 0x000000ffff097224 */ /* 0x000fce00078e0a09 */
.L_x_12:
[C---:B--23--:R-:W-:Y:S01]  /*0160*/  IADD3 R16, P1, PT, R8.reuse, UR6, RZ ;  /* 0x0000000608107c10 */ /* 0x04cfe2000ff3e0ff */
[C---:B------:R-:W-:Y:S02]  /*0170*/  VIADD R10, R8.reuse, 0xfffffff4 ;  /* 0xfffffff4080a7836 */ /* 0x040fe40000000000 */
[----:B------:R-:W-:Y:S01]  /*0180*/  VIADD R13, R8, 0x6 ;  /* 0x00000006080d7836 */ /* 0x000fe20000000000 */
[----:B------:R-:W-:Y:S01]  /*0190*/  IADD3 R14, P2, PT, R16, -0x1, RZ ;  /* 0xffffffff100e7810 */ /* 0x000fe20007f5e0ff */
[----:B-1----:R-:W-:Y:S01]  /*01a0*/  IMAD.WIDE R4, R7, 0x8, R2 ;  /* 0x0000000807047825 */ /* 0x002fe200078e0202 */
[----:B------:R-:W-:Y:S02]  /*01b0*/  LEA.HI.X.SX32 R11, R8, UR7, 0x1, P1 ;  /* 0x00000007080b7c11 */ /* 0x000fe400088f0eff */
[----:B------:R-:W-:Y:S01]  /*01c0*/  IADD3 R16, P3, PT, R16, 0x1, RZ ;  /* 0x0000000110107810 */ /* 0x000fe20007f7e0ff */
[----:B------:R-:W-:Y:S01]  /*01d0*/  VIADD R9, R9, 0x4 ;  /* 0x0000000409097836 */ /* 0x000fe20000000000 */
[----:B------:R-:W-:Y:S01]  /*01e0*/  IADD3 R12, P1, PT, R10, UR6, RZ ;  /* 0x000000060a0c7c10 */ /* 0x000fe2000ff3e0ff */
[----:B------:R-:W-:Y:S01]  /*01f0*/  VIADD R0, R0, 0x4 ;  /* 0x0000000400007836 */ /* 0x000fe20000000000 */
[----:B------:R-:W-:Y:S01]  /*0200*/  IADD3.X R15, PT, PT, R11, -0x1, RZ, P2, !PT ;  /* 0xffffffff0b0f7810 */ /* 0x000fe200017fe4ff */
[----:B------:R-:W-:Y:S01]  /*0210*/  IMAD.X R17, RZ, RZ, R11, P3 ;  /* 0x000000ffff117224 */ /* 0x000fe200018e060b */
[----:B------:R-:W-:Y:S01]  /*0220*/  LEA.HI.X.SX32 R24, R10, UR7, 0x1, P1 ;  /* 0x000000070a187c11 */ /* 0x000fe200088f0eff */
[----:B------:R-:W-:Y:S01]  /*0230*/  VIADD R11, R8, 0xfffffffa ;  /* 0xfffffffa080b7836 */ /* 0x000fe20000000000 */
[C---:B------:R-:W-:Y:S01]  /*0240*/  IADD3 R18, P1, PT, R12.reuse, -0x1, RZ ;  /* 0xffffffff0c127810 */ /* 0x040fe20007f3e0ff */
[----:B0-----:R0:W-:Y:S01]  /*0250*/  STG.E.64 desc[UR4][R4.64+0x20], R14 ;  /* 0x0000200e04007986 */ /* 0x0011e2000c101b04 */
[----:B------:R-:W-:Y:S01]  /*0260*/  IADD3 R10, P3, PT, R12, 0x1, RZ ;  /* 0x000000010c0a7810 */ /* 0x000fe20007f7e0ff */
[----:B------:R-:W-:Y:S01]  /*0270*/  VIADD R7, R7, 0x8 ;  /* 0x0000000807077836 */ /* 0x000fe20000000000 */
[----:B------:R-:W-:Y:S01]  /*0280*/  IADD3 R22, P2, PT, R11, UR6, RZ ;  /* 0x000000060b167c10 */ /* 0x000fe2000ff5e0ff */
[----:B------:R1:W-:Y:S01]  /*0290*/  STG.E.64 desc[UR4][R4.64+0x28], R16 ;  /* 0x0000281004007986 */ /* 0x0003e2000c101b04 */
[----:B------:R-:W-:Y:S01]  /*02a0*/  IADD3.X R19, PT, PT, R24, -0x1, RZ, P1, !PT ;  /* 0xffffffff18137810 */ /* 0x000fe20000ffe4ff */
[----:B------:R-:W-:Y:S01]  /*02b0*/  VIADD R8, R8, 0x18 ;  /* 0x0000001808087836 */ /* 0x000fe20000000000 */
[----:B------:R-:W-:-:S02]  /*02c0*/  IADD3 R21, P1, PT, R13, UR6, RZ ;  /* 0x000000060d157c10 */ /* 0x000fc4000ff3e0ff */
[----:B------:R-:W-:Y:S01]  /*02d0*/  LEA.HI.X.SX32 R23, R11, UR7, 0x1, P2 ;  /* 0x000000070b177c11 */ /* 0x000fe200090f0eff */
[----:B------:R-:W-:Y:S01]  /*02e0*/  IMAD.X R11, RZ, RZ, R24, P3 ;  /* 0x000000ffff0b7224 */ /* 0x000fe200018e0618 */
[C---:B------:R-:W-:Y:S01]  /*02f0*/  IADD3 R12, P2, PT, R22.reuse, -0x1, RZ ;  /* 0xffffffff160c7810 */ /* 0x040fe20007f5e0ff */
[----:B------:R2:W-:Y:S01]  /*0300*/  STG.E.64 desc[UR4][R4.64], R18 ;  /* 0x0000001204007986 */ /* 0x0005e2000c101b04 */
[----:B0-----:R-:W-:Y:S02]  /*0310*/  IADD3 R14, P3, PT, R22, 0x1, RZ ;  /* 0x00000001160e7810 */ /* 0x001fe40007f7e0ff */
[----:B------:R-:W-:Y:S01]  /*0320*/  LEA.HI.X.SX32 R22, R13, UR7, 0x1, P1 ;  /* 0x000000070d167c11 */ /* 0x000fe200088f0eff */
[----:B------:R3:W-:Y:S01]  /*0330*/  STG.E.64 desc[UR4][R4.64+0x8], R10 ;  /* 0x0000080a04007986 */ /* 0x0007e2000c101b04 */
[----:B-1----:R-:W-:Y:S01]  /*0340*/  IADD3 R16, P1, PT, R21, -0x1, RZ ;  /* 0xffffffff15107810 */ /* 0x002fe20007f3e0ff */
[----:B------:R-:W-:Y:S01]  /*0350*/  IMAD.X R15, RZ, RZ, R23, P3 ;  /* 0x000000ffff0f7224 */ /* 0x000fe200018e0617 */
[----:B------:R-:W-:-:S02]  /*0360*/  IADD3.X R13, PT, PT, R23, -0x1, RZ, P2, !PT ;  /* 0xffffffff170d7810 */ /* 0x000fc400017fe4ff */
[----:B------:R-:W-:Y:S02]  /*0370*/  IADD3.X R17, PT, PT, R22, -0x1, RZ, P1, !PT ;  /* 0xffffffff16117810 */ /* 0x000fe40000ffe4ff */
[----:B------:R-:W-:Y:S01]  /*0380*/  ISETP.NE.AND P1, PT, R9, RZ, PT ;  /* 0x000000ff0900720c */ /* 0x000fe20003f25270 */
[----:B------:R3:W-:Y:S01]  /*0390*/  STG.E.64 desc[UR4][R4.64+0x10], R12 ;  /* 0x0000100c04007986 */ /* 0x0007e2000c101b04 */
[----:B--2---:R-:W-:-:S03]  /*03a0*/  IADD3 R18, P2, PT, R21, 0x1, RZ ;  /* 0x0000000115127810 */ /* 0x004fc60007f5e0ff */
[----:B------:R3:W-:Y:S02]  /*03b0*/  STG.E.64 desc[UR4][R4.64+0x18], R14 ;  /* 0x0000180e04007986 */ /* 0x0007e4000c101b04 */
[----:B------:R-:W-:Y:S02]  /*03c0*/  IMAD.X R19, RZ, RZ, R22, P2 ;  /* 0x000000ffff137224 */ /* 0x000fe400010e0616 */
[----:B------:R3:W-:Y:S04]  /*03d0*/  STG.E.64 desc[UR4][R4.64+0x30], R16 ;  /* 0x0000301004007986 */ /* 0x0007e8000c101b04 */
[----:B------:R3:W-:Y:S01]  /*03e0*/  STG.E.64 desc[UR4][R4.64+0x38], R18 ;  /* 0x0000381204007986 */ /* 0x0007e2000c101b04 */
[----:B------:R-:W-:Y:S05]  /*03f0*/  @P1 BRA `(.L_x_12) ;  /* 0xfffffffc00581947 */ /* 0x000fea000383ffff */
.L_x_11:
[----:B0-----:R-:W-:Y:S05]  /*0400*/  @!P0 EXIT ;  /* 0x000000000000894d */ /* 0x001fea0003800000 */
[----:B------:R-:W-:Y:S02]  /*0410*/  ISETP.NE.AND P1, PT, R20, 0x1, PT ;  /* 0x000000011400780c */ /* 0x000fe40003f25270 */
[----:B------:R-:W-:-:S04]  /*0420*/  LOP3.LUT R6, R6, 0x1, RZ, 0xc0, !PT ;  /* 0x0000000106067812 */ /* 0x000fc800078ec0ff */
[----:B------:R-:W-:-:S07]  /*0430*/  ISETP.NE.U32.AND P0, PT, R6, 0x1, PT ;  /* 0x000000010600780c */ /* 0x000fce0003f05070 */
[----:B------:R-:W-:Y:S06]  /*0440*/  @!P1 BRA `(.L_x_13) ;  /* 0x00000000005c9947 */ /* 0x000fec0003800000 */
[----:B------:R-:W0:Y:S01]  /*0450*/  LDCU.64 UR6, c[0x0][0x388] ;  /* 0x00007100ff0677ac */ /* 0x000e220008000a00 */
[----:B------:R-:W1:Y:S01]  /*0460*/  LDC.64 R2, c[0x0][0x390] ;  /* 0x0000e400ff027b82 */ /* 0x000e620000000a00 */
[C---:B---3--:R-:W-:Y:S02]  /*0470*/  IMAD R4, R0.reuse, 0x6, RZ ;  /* 0x0000000600047824 */ /* 0x048fe400078e02ff */
[----:B------:R-:W-:Y:S02]  /*0480*/  IMAD.SHL.U32 R5, R0, 0x2, RZ ;  /* 0x0000000200057824 */ /* 0x000fe400078e00ff */
[----:B------:R-:W-:Y:S02]  /*0490*/  VIADD R7, R4, 0x6 ;  /* 0x0000000604077836 */ /* 0x000fe40000000000 */
[----:B------:R-:W-:Y:S01]  /*04a0*/  VIADD R0, R0, 0x2 ;  /* 0x0000000200007836 */ /* 0x000fe20000000000 */
[----:B0-----:R-:W-:Y:S02]  /*04b0*/  IADD3 R6, P1, PT, R4, UR6, RZ ;  /* 0x0000000604067c10 */ /* 0x001fe4000ff3e0ff */
[----:B------:R-:W-:-:S02]  /*04c0*/  IADD3 R10, P3, PT, R7, UR6, RZ ;  /* 0x00000006070a7c10 */ /* 0x000fc4000ff7e0ff */
[----:B------:R-:W-:Y:S02]  /*04d0*/  LEA.HI.X.SX32 R9, R4, UR7, 0x1, P1 ;  /* 0x0000000704097c11 */ /* 0x000fe400088f0eff */
[C---:B------:R-:W-:Y:S01]  /*04e0*/  IADD3 R4, P2, PT, R6.reuse, -0x1, RZ ;  /* 0xffffffff06047810 */ /* 0x040fe20007f5e0ff */
[----:B-1----:R-:W-:Y:S01]  /*04f0*/  IMAD.WIDE R2, R5, 0x8, R2 ;  /* 0x0000000805027825 */ /* 0x002fe200078e0202 */
[----:B------:R-:W-:Y:S02]  /*0500*/  IADD3 R6, P1, PT, R6, 0x1, RZ ;  /* 0x0000000106067810 */ /* 0x000fe40007f3e0ff */
[----:B------:R-:W-:Y:S02]  /*0510*/  IADD3.X R5, PT, PT, R9, -0x1, RZ, P2, !PT ;  /* 0xffffffff09057810 */ /* 0x000fe400017fe4ff */
[----:B------:R-:W-:Y:S01]  /*0520*/  LEA.HI.X.SX32 R11, R7, UR7, 0x1, P3 ;  /* 0x00000007070b7c11 */ /* 0x000fe200098f0eff */
[----:B------:R-:W-:Y:S01]  /*0530*/  IMAD.X R7, RZ, RZ, R9, P1 ;  /* 0x000000ffff077224 */ /* 0x000fe200008e0609 */
[C---:B------:R-:W-:Y:S01]  /*0540*/  IADD3 R8, P2, PT, R10.reuse, -0x1, RZ ;  /* 0xffffffff0a087810 */ /* 0x040fe20007f5e0ff */
[----:B------:R0:W-:Y:S01]  /*0550*/  STG.E.64 desc[UR4][R2.64], R4 ;  /* 0x0000000402007986 */ /* 0x0001e2000c101b04 */
[----:B------:R-:W-:-:S02]  /*0560*/  IADD3 R10, P1, PT, R10, 0x1, RZ ;  /* 0x000000010a0a7810 */ /* 0x000fc40007f3e0ff */
[----:B------:R-:W-:Y:S01]  /*0570*/  IADD3.X R9, PT, PT, R11, -0x1, RZ, P2, !PT ;  /* 0xffffffff0b097810 */ /* 0x000fe200017fe4ff */
[----:B------:R0:W-:Y:S02]  /*0580*/  STG.E.64 desc[UR4][R2.64+0x8], R6 ;  /* 0x0000080602007986 */ /* 0x0001e4000c101b04 */
[----:B------:R-:W-:Y:S02]  /*0590*/  IMAD.X R11, RZ, RZ, R11, P1 ;  /* 0x000000ffff0b7224 */ /* 0x000fe400008e060b */
[----:B------:R0:W-:Y:S04]  /*05a0*/  STG.E.64 desc[UR4][R2.64+0x10], R8 ;  /* 0x0000100802007986 */ /* 0x0001e8000c101b04 */
[----:B------:R0:W-:Y:S02]  /*05b0*/  STG.E.64 desc[UR4][R2.64+0x18], R10 ;  /* 0x0000180a02007986 */ /* 0x0001e4000c101b04 */
.L_x_13:
[----:B------:R-:W-:Y:S05]  /*05c0*/  @P0 EXIT ;  /* 0x000000000000094d */ /* 0x000fea0003800000 */
[----:B------:R-:W1:Y:S01]  /*05d0*/  LDCU.64 UR6, c[0x0][0x388] ;  /* 0x00007100ff0677ac */ /* 0x000e620008000a00 */
[----:B0-----:R-:W0:Y:S01]  /*05e0*/  LDC.64 R2, c[0x0][0x390] ;  /* 0x0000e400ff027b82 */ /* 0x001e220000000a00 */
[C---:B---3--:R-:W-:Y:S02]  /*05f0*/  IMAD R4, R0.reuse, 0x6, RZ ;  /* 0x0000000600047824 */ /* 0x048fe400078e02ff */
[----:B------:R-:W-:-:S03]  /*0600*/  IMAD.SHL.U32 R9, R0, 0x2, RZ ;  /* 0x0000000200097824 */ /* 0x000fc600078e00ff */
[----:B-1----:R-:W-:-:S04]  /*0610*/  IADD3 R6, P0, PT, R4, UR6, RZ ;  /* 0x0000000604067c10 */ /* 0x002fc8000ff1e0ff */
[----:B------:R-:W-:Y:S02]  /*0620*/  LEA.HI.X.SX32 R0, R4, UR7, 0x1, P0 ;  /* 0x0000000704007c11 */ /* 0x000fe400080f0eff */
[C---:B------:R-:W-:Y:S01]  /*0630*/  IADD3 R4, P0, PT, R6.reuse, -0x1, RZ ;  /* 0xffffffff06047810 */ /* 0x040fe20007f1e0ff */
[----:B0-----:R-:W-:Y:S01]  /*0640*/  IMAD.WIDE R2, R9, 0x8, R2 ;  /* 0x0000000809027825 */ /* 0x001fe200078e0202 */
[----:B------:R-:W-:Y:S02]  /*0650*/  IADD3 R6, P1, PT, R6, 0x1, RZ ;  /* 0x0000000106067810 */ /* 0x000fe40007f3e0ff */
[----:B------:R-:W-:-:S03]  /*0660*/  IADD3.X R5, PT, PT, R0, -0x1, RZ, P0, !PT ;  /* 0xffffffff00057810 */ /* 0x000fc600007fe4ff */
[----:B------:R-:W-:Y:S02]  /*0670*/  IMAD.X R7, RZ, RZ, R0, P1 ;  /* 0x000000ffff077224 */ /* 0x000fe400008e0600 */
[----:B------:R-:W-:Y:S04]  /*0680*/  STG.E.64 desc[UR4][R2.64], R4 ;  /* 0x0000000402007986 */ /* 0x000fe8000c101b04 */
[----:B------:R-:W-:Y:S01]  /*0690*/  STG.E.64 desc[UR4][R2.64+0x8], R6 ;  /* 0x0000080602007986 */ /* 0x000fe2000c101b04 */
[----:B------:R-:W-:Y:S05]  /*06a0*/  EXIT ;  /* 0x000000000000794d */ /* 0x000fea0003800000 */
.L_x_14:
        /* <DEDUP_REMOVED lines=13> */
.L_x_18:


//--------------------- .nv.global.init           --------------------------
	.section	.nv.global.init,"aw",@progbits
	.align	8
.nv.global.init:
	.type		small_primes,@object
	.size		small_primes,(small_primes_size - small_primes)
small_primes:
        /*0000*/ 	.byte	0x02, 0x00, 0x00, 0x00, 0x00, 0x00, 0x00, 0x00, 0x03, 0x00, 0x00, 0x00, 0x00, 0x00, 0x00, 0x00
        /* <DEDUP_REMOVED lines=11> */
        /*00c0*/ 	.byte	0x61, 0x00, 0x00, 0x00, 0x00, 0x00, 0x00, 0x00
	.type		small_primes_size,@object
	.size		small_primes_size,(.L_1 - small_primes_size)
small_primes_size:
        /*00c8*/ 	.byte	0x19, 0x00, 0x00, 0x00
.L_1:


//--------------------- .nv.shared.reserved.0     --------------------------
	.section	.nv.shared.reserved.0,"aw",@nobits
	.weak		__nv_reservedSMEM_offset_0_alias
	.size		__nv_reservedSMEM_offset_0_alias, 0, 64
	.other		__nv_reservedSMEM_offset_0_alias,@"STO_CUDA_RESERVED_SHARED STV_DEFAULT"
__nv_reservedSMEM_offset_0_alias:
	.zero		0
	.zero		64


//--------------------- .nv.constant0._Z14testCandidatesiPy --------------------------
	.section	.nv.constant0._Z14testCandidatesiPy,"a",@progbits
	.sectionflags	@""
	.align	4
.nv.constant0._Z14testCandidatesiPy:
	.zero		912


//--------------------- .nv.constant0._Z16filterCandidatesiPy --------------------------
	.section	.nv.constant0._Z16filterCandidatesiPy,"a",@progbits
	.sectionflags	@""
	.align	4
.nv.constant0._Z16filterCandidatesiPy:
	.zero		912


//--------------------- .nv.constant0._Z15primeCandidatesiyPy --------------------------
	.section	.nv.constant0._Z15primeCandidatesiyPy,"a",@progbits
	.sectionflags	@""
	.align	4
.nv.constant0._Z15primeCandidatesiyPy:
	.zero		920


//--------------------- SYMBOLS --------------------------

	.type		.nv.reservedSmem.offset0,@object
	.size		.nv.reservedSmem.offset0,0x4
